	.headerflags	@"EF_CUDA_TEXMODE_UNIFIED EF_CUDA_64BIT_ADDRESS EF_CUDA_ACCELERATORS EF_CUDA_SM90 EF_CUDA_VIRTUAL_SM(EF_CUDA_SM90)"
	.elftype	@"ET_EXEC"


//--------------------- .nv.info                  --------------------------
	.section	.nv.info,"",@"SHT_CUDA_INFO"
	.align	4


	//----- nvinfo : EIATTR_REGCOUNT
	.align		4
        /*0000*/ 	.byte	0x04, 0x2f
        /*0002*/ 	.short	(.L_2 - .L_1)
	.align		4
.L_1:
        /*0004*/ 	.word	index@(triton_per_fused_add_binary_cross_entropy_div_linalg_vector_norm_mean_mul_ones_like_pow_sum_1)
        /*0008*/ 	.word	0x00000030


	//----- nvinfo : EIATTR_MIN_STACK_SIZE
	.align		4
.L_2:
        /*000c*/ 	.byte	0x04, 0x12
        /*000e*/ 	.short	(.L_4 - .L_3)
	.align		4
.L_3:
        /*0010*/ 	.word	index@(triton_per_fused_add_binary_cross_entropy_div_linalg_vector_norm_mean_mul_ones_like_pow_sum_1)
        /*0014*/ 	.word	0x00000000


	//----- nvinfo : EIATTR_FRAME_SIZE
	.align		4
.L_4:
        /*0018*/ 	.byte	0x04, 0x11
        /*001a*/ 	.short	(.L_6 - .L_5)
	.align		4
.L_5:
        /*001c*/ 	.word	index@(triton_per_fused_add_binary_cross_entropy_div_linalg_vector_norm_mean_mul_ones_like_pow_sum_1)
        /*0020*/ 	.word	0x00000000


	//----- nvinfo : EIATTR_MIN_STACK_SIZE
	.align		4
.L_6:
        /*0024*/ 	.byte	0x04, 0x12
        /*0026*/ 	.short	(.L_8 - .L_7)
	.align		4
.L_7:
        /*0028*/ 	.word	index@(triton_per_fused_add_binary_cross_entropy_div_linalg_vector_norm_mean_mul_ones_like_pow_sum_1)
        /*002c*/ 	.word	0x00000000
.L_8:


//--------------------- .nv.info.triton_per_fused_add_binary_cross_entropy_div_linalg_vector_norm_mean_mul_ones_like_pow_sum_1 --------------------------
	.section	.nv.info.triton_per_fused_add_binary_cross_entropy_div_linalg_vector_norm_mean_mul_ones_like_pow_sum_1,"",@"SHT_CUDA_INFO"
	.sectionflags	@""
	.align	4


	//----- nvinfo : EIATTR_CUDA_API_VERSION
	.align		4
        /*0000*/ 	.byte	0x04, 0x37
        /*0002*/ 	.short	(.L_10 - .L_9)
.L_9:
        /*0004*/ 	.word	0x0000007c


	//----- nvinfo : EIATTR_KPARAM_INFO
	.align		4
.L_10:
        /*0008*/ 	.byte	0x04, 0x17
        /*000a*/ 	.short	(.L_12 - .L_11)
.L_11:
        /*000c*/ 	.word	0x00000000
        /*0010*/ 	.short	0x0007
        /*0012*/ 	.short	0x0038
        /*0014*/ 	.byte	0x00, 0xf0, 0x11, 0x00


	//----- nvinfo : EIATTR_KPARAM_INFO
	.align		4
.L_12:
        /*0018*/ 	.byte	0x04, 0x17
        /*001a*/ 	.short	(.L_14 - .L_13)
.L_13:
        /*001c*/ 	.word	0x00000000
        /*0020*/ 	.short	0x0006
        /*0022*/ 	.short	0x0030
        /*0024*/ 	.byte	0x00, 0xf4, 0x21, 0x00


	//----- nvinfo : EIATTR_KPARAM_INFO
	.align		4
.L_14:
        /*0028*/ 	.byte	0x04, 0x17
        /*002a*/ 	.short	(.L_16 - .L_15)
.L_15:
        /*002c*/ 	.word	0x00000000
        /*0030*/ 	.short	0x0005
        /*0032*/ 	.short	0x0028
        /*0034*/ 	.byte	0x00, 0xf4, 0x21, 0x00


	//----- nvinfo : EIATTR_KPARAM_INFO
	.align		4
.L_16:
        /*0038*/ 	.byte	0x04, 0x17
        /*003a*/ 	.short	(.L_18 - .L_17)
.L_17:
        /*003c*/ 	.word	0x00000000
        /*0040*/ 	.short	0x0004
        /*0042*/ 	.short	0x0020
        /*0044*/ 	.byte	0x00, 0xf4, 0x21, 0x00


	//----- nvinfo : EIATTR_KPARAM_INFO
	.align		4
.L_18:
        /*0048*/ 	.byte	0x04, 0x17
        /*004a*/ 	.short	(.L_20 - .L_19)
.L_19:
        /*004c*/ 	.word	0x00000000
        /*0050*/ 	.short	0x0003
        /*0052*/ 	.short	0x0018
        /*0054*/ 	.byte	0x00, 0xf4, 0x21, 0x00


	//----- nvinfo : EIATTR_KPARAM_INFO
	.align		4
.L_20:
        /*0058*/ 	.byte	0x04, 0x17
        /*005a*/ 	.short	(.L_22 - .L_21)
.L_21:
        /*005c*/ 	.word	0x00000000
        /*0060*/ 	.short	0x0002
        /*0062*/ 	.short	0x0010
        /*0064*/ 	.byte	0x00, 0xf4, 0x21, 0x00


	//----- nvinfo : EIATTR_KPARAM_INFO
	.align		4
.L_22:
        /*0068*/ 	.byte	0x04, 0x17
        /*006a*/ 	.short	(.L_24 - .L_23)
.L_23:
        /*006c*/ 	.word	0x00000000
        /*0070*/ 	.short	0x0001
        /*0072*/ 	.short	0x0008
        /*0074*/ 	.byte	0x00, 0xf4, 0x21, 0x00


	//----- nvinfo : EIATTR_KPARAM_INFO
	.align		4
.L_24:
        /*0078*/ 	.byte	0x04, 0x17
        /*007a*/ 	.short	(.L_26 - .L_25)
.L_25:
        /*007c*/ 	.word	0x00000000
        /*0080*/ 	.short	0x0000
        /*0082*/ 	.short	0x0000
        /*0084*/ 	.byte	0x00, 0xf4, 0x21, 0x00


	//----- nvinfo : EIATTR_SPARSE_MMA_MASK
	.align		4
.L_26:
        /*0088*/ 	.byte	0x03, 0x50
        /*008a*/ 	.short	0x0000


	//----- nvinfo : EIATTR_MAXREG_COUNT
	.align		4
        /*008c*/ 	.byte	0x03, 0x1b
        /*008e*/ 	.short	0x00ff


	//----- nvinfo : EIATTR_COOP_GROUP_MASK_REGIDS
	.align		4
        /*0090*/ 	.byte	0x04, 0x29
        /*0092*/ 	.short	(.L_28 - .L_27)


	//   ....[0]....
.L_27:
        /*0094*/ 	.word	0xffffffff


	//   ....[1]....
        /*0098*/ 	.word	0xffffffff


	//   ....[2]....
        /*009c*/ 	.word	0xffffffff


	//   ....[3]....
        /*00a0*/ 	.word	0xffffffff


	//   ....[4]....
        /*00a4*/ 	.word	0xffffffff


	//   ....[5]....
        /*00a8*/ 	.word	0xffffffff


	//   ....[6]....
        /*00ac*/ 	.word	0xffffffff


	//   ....[7]....
        /*00b0*/ 	.word	0xffffffff


	//   ....[8]....
        /*00b4*/ 	.word	0xffffffff


	//   ....[9]....
        /*00b8*/ 	.word	0xffffffff


	//   ....[10]....
        /*00bc*/ 	.word	0xffffffff


	//   ....[11]....
        /*00c0*/ 	.word	0xffffffff


	//----- nvinfo : EIATTR_COOP_GROUP_INSTR_OFFSETS
	.align		4
.L_28:
        /*00c4*/ 	.byte	0x04, 0x28
        /*00c6*/ 	.short	(.L_30 - .L_29)


	//   ....[0]....
.L_29:
        /*00c8*/ 	.word	0x00001220


	//   ....[1]....
        /*00cc*/ 	.word	0x00001270


	//   ....[2]....
        /*00d0*/ 	.word	0x000012b0


	//   ....[3]....
        /*00d4*/ 	.word	0x000012f0


	//   ....[4]....
        /*00d8*/ 	.word	0x00001350


	//   ....[5]....
        /*00dc*/ 	.word	0x00001640


	//   ....[6]....
        /*00e0*/ 	.word	0x00002720


	//   ....[7]....
        /*00e4*/ 	.word	0x00002740


	//   ....[8]....
        /*00e8*/ 	.word	0x00002760


	//   ....[9]....
        /*00ec*/ 	.word	0x00002780


	//   ....[10]....
        /*00f0*/ 	.word	0x000027a0


	//   ....[11]....
        /*00f4*/ 	.word	0x00002830


	//----- nvinfo : EIATTR_EXIT_INSTR_OFFSETS
	.align		4
.L_30:
        /*00f8*/ 	.byte	0x04, 0x1c
        /*00fa*/ 	.short	(.L_32 - .L_31)


	//   ....[0]....
.L_31:
        /*00fc*/ 	.word	0x00002940


	//   ....[1]....
        /*0100*/ 	.word	0x00002990


	//----- nvinfo : EIATTR_REQNTID
	.align		4
.L_32:
        /*0104*/ 	.byte	0x04, 0x10
        /*0106*/ 	.short	(.L_34 - .L_33)
.L_33:
        /*0108*/ 	.word	0x00000040
        /*010c*/ 	.word	0x00000001
        /*0110*/ 	.word	0x00000001


	//----- nvinfo : EIATTR_CRS_STACK_SIZE
	.align		4
.L_34:
        /*0114*/ 	.byte	0x04, 0x1e
        /*0116*/ 	.short	(.L_36 - .L_35)
.L_35:
        /*0118*/ 	.word	0x00000000


	//----- nvinfo : EIATTR_CBANK_PARAM_SIZE
	.align		4
.L_36:
        /*011c*/ 	.byte	0x03, 0x19
        /*011e*/ 	.short	0x003c


	//----- nvinfo : EIATTR_PARAM_CBANK
	.align		4
        /*0120*/ 	.byte	0x04, 0x0a
        /*0122*/ 	.short	(.L_38 - .L_37)
	.align		4
.L_37:
        /*0124*/ 	.word	index@(.nv.constant0.triton_per_fused_add_binary_cross_entropy_div_linalg_vector_norm_mean_mul_ones_like_pow_sum_1)
        /*0128*/ 	.short	0x0210
        /*012a*/ 	.short	0x003c


	//----- nvinfo : EIATTR_SW_WAR
	.align		4
.L_38:
        /*012c*/ 	.byte	0x04, 0x36
        /*012e*/ 	.short	(.L_40 - .L_39)
.L_39:
        /*0130*/ 	.word	0x00000008
.L_40:


//--------------------- .nv.callgraph             --------------------------
	.section	.nv.callgraph,"",@"SHT_CUDA_CALLGRAPH"
	.align	4
	.sectionentsize	8
	.align		4
        /*0000*/ 	.word	0x00000000
	.align		4
        /*0004*/ 	.word	0xffffffff
	.align		4
        /*0008*/ 	.word	0x00000000
	.align		4
        /*000c*/ 	.word	0xfffffffe
	.align		4
        /*0010*/ 	.word	0x00000000
	.align		4
        /*0014*/ 	.word	0xfffffffd
	.align		4
        /*0018*/ 	.word	0x00000000
	.align		4
        /*001c*/ 	.word	0xfffffffc


//--------------------- .nv.constant4             --------------------------
	.section	.nv.constant4,"a",@progbits
	.align	8
	.align		8
.nv.constant4:
        /*0000*/ 	.dword	_$_str


//--------------------- .text.triton_per_fused_add_binary_cross_entropy_div_linalg_vector_norm_mean_mul_ones_like_pow_sum_1 --------------------------
	.section	.text.triton_per_fused_add_binary_cross_entropy_div_linalg_vector_norm_mean_mul_ones_like_pow_sum_1,"ax",@progbits
	.sectionflags	@"SHF_BARRIERS=1"
	.align	128
        .global         triton_per_fused_add_binary_cross_entropy_div_linalg_vector_norm_mean_mul_ones_like_pow_sum_1
        .type           triton_per_fused_add_binary_cross_entropy_div_linalg_vector_norm_mean_mul_ones_like_pow_sum_1,@function
        .size           triton_per_fused_add_binary_cross_entropy_div_linalg_vector_norm_mean_mul_ones_like_pow_sum_1,(.L_x_17 - triton_per_fused_add_binary_cross_entropy_div_linalg_vector_norm_mean_mul_ones_like_pow_sum_1)
        .other          triton_per_fused_add_binary_cross_entropy_div_linalg_vector_norm_mean_mul_ones_like_pow_sum_1,@"STO_CUDA_ENTRY STV_DEFAULT"
triton_per_fused_add_binary_cross_entropy_div_linalg_vector_norm_mean_mul_ones_like_pow_sum_1:
.text.triton_per_fused_add_binary_cross_entropy_div_linalg_vector_norm_mean_mul_ones_like_pow_sum_1:
[----:B------:R-:W0:Y:S02]  /*0000*/  LDC R1, c[0x0][0x28] ;  /* 0x00000a00ff017b82 */ /* 0x000e240000000800 */
[----:B------:R-:W1:Y:S01]  /*0010*/  S2R R36, SR_TID.X ;  /* 0x0000000000247919 */ /* 0x000e620000002100 */
[----:B------:R-:W2:Y:S01]  /*0020*/  LDC.64 R26, c[0x0][0x228] ;  /* 0x00008a00ff1a7b82 */ /* 0x000ea20000000a00 */
[----:B------:R-:W-:Y:S01]  /*0030*/  ULDC.64 UR6, c[0x0][0x208] ;  /* 0x0000820000067ab9 */ /* 0x000fe20000000a00 */
[----:B------:R-:W-:Y:S01]  /*0040*/  HFMA2.MMA R15, -RZ, RZ, 1.625, 0 ;  /* 0x3e800000ff0f7435 */ /* 0x000fe200000001ff */
[----:B------:R-:W-:-:S05]  /*0050*/  MOV R37, 0x3d39bf78 ;  /* 0x3d39bf7800257802 */ /* 0x000fca0000000f00 */
[----:B------:R-:W3:Y:S01]  /*0060*/  LDC.64 R20, c[0x0][0x238] ;  /* 0x00008e00ff147b82 */ /* 0x000ee20000000a00 */
[----:B-1----:R-:W-:-:S04]  /*0070*/  SHF.L.U32 R5, R36, 0x2, RZ ;  /* 0x0000000224057819 */ /* 0x002fc800000006ff */
[----:B------:R-:W-:-:S05]  /*0080*/  LOP3.LUT R39, R5, 0xfc, RZ, 0xc0, !PT ;  /* 0x000000fc05277812 */ /* 0x000fca00078ec0ff */
[----:B--2---:R-:W-:-:S06]  /*0090*/  IMAD.WIDE.U32 R26, R39, 0x4, R26 ;  /* 0x00000004271a7825 */ /* 0x004fcc00078e001a */
[----:B------:R-:W2:Y:S01]  /*00a0*/  LDG.E.128 R24, desc[UR6][R26.64] ;  /* 0x000000061a187981 */ /* 0x000ea2000c1e1d00 */
[----:B------:R-:W-:Y:S01]  /*00b0*/  LOP3.LUT R29, R5, 0xcc, RZ, 0xc0, !PT ;  /* 0x000000cc051d7812 */ /* 0x000fe200078ec0ff */
[----:B------:R-:W-:Y:S01]  /*00c0*/  BSSY B0, `(.L_x_0) ;  /* 0x0000064000007945 */ /* 0x000fe20003800000 */
[----:B--2---:R-:W-:Y:S01]  /*00d0*/  FADD R4, RZ, -R24 ;  /* 0x80000018ff047221 */ /* 0x004fe20000000000 */
[----:B------:R-:W-:Y:S01]  /*00e0*/  FSETP.GEU.AND P0, PT, R25, 1.175494350822287508e-38, PT ;  /* 0x008000001900780b */ /* 0x000fe20003f0e000 */
[----:B------:R-:W-:Y:S01]  /*00f0*/  FADD R38, RZ, -R25 ;  /* 0x80000019ff267221 */ /* 0x000fe20000000000 */
[----:B------:R-:W-:Y:S01]  /*0100*/  FADD R35, RZ, -R26 ;  /* 0x8000001aff237221 */ /* 0x000fe20000000000 */
[----:B------:R-:W-:Y:S01]  /*0110*/  FADD.FTZ.RZ R0, R4, 1 ;  /* 0x3f80000004007421 */ /* 0x000fe2000001c000 */
[----:B------:R-:W-:Y:S01]  /*0120*/  FADD R34, RZ, -R27 ;  /* 0x8000001bff227221 */ /* 0x000fe20000000000 */
[----:B------:R-:W-:-:S03]  /*0130*/  FSEL R40, RZ, -23, P0 ;  /* 0xc1b80000ff287808 */ /* 0x000fc60000000000 */
[----:B------:R-:W-:Y:S01]  /*0140*/  IADD3 R0, R0, -0x3f400000, RZ ;  /* 0xc0c0000000007810 */ /* 0x000fe20007ffe0ff */
[----:B------:R-:W-:-:S03]  /*0150*/  FADD.FTZ.RZ R6, R34, 1 ;  /* 0x3f80000022067421 */ /* 0x000fc6000001c000 */
[----:B------:R-:W-:Y:S01]  /*0160*/  LOP3.LUT R7, R0, 0xff800000, RZ, 0xc0, !PT ;  /* 0xff80000000077812 */ /* 0x000fe200078ec0ff */
[----:B------:R-:W-:Y:S01]  /*0170*/  @!P0 FMUL R25, R25, 8388608 ;  /* 0x4b00000019198820 */ /* 0x000fe20000400000 */
[----:B------:R-:W-:Y:S02]  /*0180*/  IADD3 R6, R6, -0x3f400000, RZ ;  /* 0xc0c0000006067810 */ /* 0x000fe40007ffe0ff */
[----:B------:R-:W-:Y:S02]  /*0190*/  IADD3 R0, -R7, 0x40800000, RZ ;  /* 0x4080000007007810 */ /* 0x000fe40007ffe1ff */
[----:B------:R-:W-:Y:S02]  /*01a0*/  IADD3 R2, R25, -0x3f2aaaab, RZ ;  /* 0xc0d5555519027810 */ /* 0x000fe40007ffe0ff */
[----:B------:R-:W-:Y:S01]  /*01b0*/  IADD3 R8, R4, -R7, RZ ;  /* 0x8000000704087210 */ /* 0x000fe20007ffe0ff */
[----:B------:R-:W-:Y:S01]  /*01c0*/  FFMA.FTZ R3, R0, R15, -1 ;  /* 0xbf80000000037423 */ /* 0x000fe2000001000f */
[----:B------:R-:W-:Y:S01]  /*01d0*/  LOP3.LUT R10, R2, 0xff800000, RZ, 0xc0, !PT ;  /* 0xff800000020a7812 */ /* 0x000fe200078ec0ff */
[----:B------:R-:W-:Y:S01]  /*01e0*/  HFMA2.MMA R0, -RZ, RZ, 1.5048828125, 33.21875 ;  /* 0x3e055027ff007435 */ /* 0x000fe200000001ff */
[----:B------:R-:W-:Y:S01]  /*01f0*/  FADD.FTZ.RZ R2, R38, 1 ;  /* 0x3f80000026027421 */ /* 0x000fe2000001c000 */
[----:B------:R-:W-:Y:S01]  /*0200*/  FADD R8, R8, R3 ;  /* 0x0000000308087221 */ /* 0x000fe20000000000 */
[----:B------:R-:W-:Y:S01]  /*0210*/  FADD.FTZ.RZ R3, R35, 1 ;  /* 0x3f80000023037421 */ /* 0x000fe2000001c000 */
[----:B------:R-:W-:-:S02]  /*0220*/  IADD3 R9, R25, -R10, RZ ;  /* 0x8000000a19097210 */ /* 0x000fc40007ffe0ff */
[----:B------:R-:W-:Y:S02]  /*0230*/  IADD3 R2, R2, -0x3f400000, RZ ;  /* 0xc0c0000002027810 */ /* 0x000fe40007ffe0ff */
[----:B------:R-:W-:Y:S01]  /*0240*/  IADD3 R32, R3, -0x3f400000, RZ ;  /* 0xc0c0000003207810 */ /* 0x000fe20007ffe0ff */
[----:B------:R-:W-:Y:S01]  /*0250*/  FADD R3, R9, -1 ;  /* 0xbf80000009037421 */ /* 0x000fe20000000000 */
[----:B------:R-:W-:Y:S02]  /*0260*/  LOP3.LUT R33, R2, 0xff800000, RZ, 0xc0, !PT ;  /* 0xff80000002217812 */ /* 0x000fe400078ec0ff */
[----:B------:R-:W-:Y:S01]  /*0270*/  LOP3.LUT R32, R32, 0xff800000, RZ, 0xc0, !PT ;  /* 0xff80000020207812 */ /* 0x000fe200078ec0ff */
[C---:B------:R-:W-:Y:S01]  /*0280*/  FFMA.FTZ R12, R3.reuse, -R0, 0.14084610342979431152 ;  /* 0x3e1039f6030c7423 */ /* 0x040fe20000010800 */
[----:B------:R-:W-:Y:S02]  /*0290*/  LOP3.LUT R31, R6, 0xff800000, RZ, 0xc0, !PT ;  /* 0xff800000061f7812 */ /* 0x000fe400078ec0ff */
[----:B------:R-:W-:Y:S01]  /*02a0*/  IADD3 R6, -R32, 0x40800000, RZ ;  /* 0x4080000020067810 */ /* 0x000fe20007ffe1ff */
[----:B------:R-:W-:Y:S01]  /*02b0*/  FFMA.FTZ R12, R3, R12, -0.12148627638816833496 ;  /* 0xbdf8cdcc030c7423 */ /* 0x000fe2000001000c */
[----:B------:R-:W-:-:S02]  /*02c0*/  IADD3 R2, -R33, 0x40800000, RZ ;  /* 0x4080000021027810 */ /* 0x000fc40007ffe1ff */
[----:B------:R-:W-:Y:S01]  /*02d0*/  IADD3 R9, -R31, 0x40800000, RZ ;  /* 0x408000001f097810 */ /* 0x000fe20007ffe1ff */
[C---:B------:R-:W-:Y:S01]  /*02e0*/  FFMA.FTZ R12, R3.reuse, R12, 0.13980610668659210205 ;  /* 0x3e0f2955030c7423 */ /* 0x040fe2000001000c */
[-C--:B------:R-:W-:Y:S01]  /*02f0*/  FFMA.FTZ R13, R6, R15.reuse, -1 ;  /* 0xbf800000060d7423 */ /* 0x080fe2000001000f */
[----:B------:R-:W-:Y:S01]  /*0300*/  IADD3 R6, R38, -R33, RZ ;  /* 0x8000002126067210 */ /* 0x000fe20007ffe0ff */
[-C--:B------:R-:W-:Y:S01]  /*0310*/  FFMA.FTZ R11, R2, R15.reuse, -1 ;  /* 0xbf800000020b7423 */ /* 0x080fe2000001000f */
[----:B------:R-:W-:Y:S01]  /*0320*/  FFMA.FTZ R12, R3, R12, -0.16684235632419586182 ;  /* 0xbe2ad8b9030c7423 */ /* 0x000fe2000001000c */
[----:B------:R-:W-:Y:S01]  /*0330*/  IADD3 R42, R35, -R32, RZ ;  /* 0x80000020232a7210 */ /* 0x000fe20007ffe0ff */
[----:B------:R-:W-:Y:S01]  /*0340*/  FFMA.FTZ R15, R9, R15, -1 ;  /* 0xbf800000090f7423 */ /* 0x000fe2000001000f */
[----:B------:R-:W-:Y:S01]  /*0350*/  FFMA.FTZ R9, R8, -R37, 0.10546888411045074463 ;  /* 0x3dd8001208097423 */ /* 0x000fe20000010825 */
[C---:B------:R-:W-:Y:S01]  /*0360*/  FFMA.FTZ R12, R3.reuse, R12, 0.20012299716472625732 ;  /* 0x3e4ced0b030c7423 */ /* 0x040fe2000001000c */
[----:B------:R-:W-:Y:S01]  /*0370*/  FADD R6, R6, R11 ;  /* 0x0000000b06067221 */ /* 0x000fe20000000000 */
[----:B------:R-:W-:Y:S01]  /*0380*/  FADD R42, R42, R13 ;  /* 0x0000000d2a2a7221 */ /* 0x000fe20000000000 */
[----:B------:R-:W-:Y:S01]  /*0390*/  FFMA.FTZ R9, R8, R9, -0.13229703903198242188 ;  /* 0xbe0778e008097423 */ /* 0x000fe20000010009 */
[C---:B------:R-:W-:Y:S01]  /*03a0*/  FFMA.FTZ R12, R3.reuse, R12, -0.24999669194221496582 ;  /* 0xbe7fff22030c7423 */ /* 0x040fe2000001000c */
[-C--:B------:R-:W-:Y:S01]  /*03b0*/  FFMA.FTZ R11, R6, -R37.reuse, 0.10546888411045074463 ;  /* 0x3dd80012060b7423 */ /* 0x080fe20000010825 */
[----:B------:R-:W-:Y:S01]  /*03c0*/  FFMA.FTZ R13, R42, -R37, 0.10546888411045074463 ;  /* 0x3dd800122a0d7423 */ /* 0x000fe20000010825 */
[----:B------:R-:W-:Y:S01]  /*03d0*/  FFMA.FTZ R9, R8, R9, 0.14491446316242218018 ;  /* 0x3e14647508097423 */ /* 0x000fe20000010009 */
[C---:B------:R-:W-:Y:S01]  /*03e0*/  FFMA.FTZ R12, R3.reuse, R12, 0.33333182334899902344 ;  /* 0x3eaaaa78030c7423 */ /* 0x040fe2000001000c */
[----:B------:R-:W-:Y:S01]  /*03f0*/  FFMA.FTZ R11, R6, R11, -0.13229703903198242188 ;  /* 0xbe0778e0060b7423 */ /* 0x000fe2000001000b */
[----:B------:R-:W-:Y:S01]  /*0400*/  FFMA.FTZ R13, R42, R13, -0.13229703903198242188 ;  /* 0xbe0778e02a0d7423 */ /* 0x000fe2000001000d */
[----:B------:R-:W-:Y:S01]  /*0410*/  IADD3 R30, R34, -R31, RZ ;  /* 0x8000001f221e7210 */ /* 0x000fe20007ffe0ff */
[C---:B------:R-:W-:Y:S01]  /*0420*/  FFMA.FTZ R12, R3.reuse, R12, -0.5 ;  /* 0xbf000000030c7423 */ /* 0x040fe2000001000c */
[----:B------:R-:W-:Y:S01]  /*0430*/  FFMA.FTZ R9, R8, R9, -0.16641564667224884033 ;  /* 0xbe2a68dd08097423 */ /* 0x000fe20000010009 */
[----:B------:R-:W-:Y:S01]  /*0440*/  FFMA.FTZ R11, R6, R11, 0.14491446316242218018 ;  /* 0x3e146475060b7423 */ /* 0x000fe2000001000b */
[----:B------:R-:W-:Y:S01]  /*0450*/  FFMA.FTZ R13, R42, R13, 0.14491446316242218018 ;  /* 0x3e1464752a0d7423 */ /* 0x000fe2000001000d */
[C---:B------:R-:W-:Y:S01]  /*0460*/  FMUL R12, R3.reuse, R12 ;  /* 0x0000000c030c7220 */ /* 0x040fe20000400000 */
[----:B------:R-:W-:Y:S01]  /*0470*/  FADD R30, R30, R15 ;  /* 0x0000000f1e1e7221 */ /* 0x000fe20000000000 */
[----:B------:R-:W-:Y:S01]  /*0480*/  FFMA.FTZ R9, R8, R9, 0.19988867640495300293 ;  /* 0x3e4caf9e08097423 */ /* 0x000fe20000010009 */
[----:B------:R-:W-:Y:S01]  /*0490*/  FFMA.FTZ R11, R6, R11, -0.16641564667224884033 ;  /* 0xbe2a68dd060b7423 */ /* 0x000fe2000001000b */
[----:B------:R-:W-:Y:S01]  /*04a0*/  FFMA.FTZ R15, R3, R12, R3 ;  /* 0x0000000c030f7223 */ /* 0x000fe20000010003 */
[----:B------:R-:W-:Y:S01]  /*04b0*/  FFMA.FTZ R13, R42, R13, -0.16641564667224884033 ;  /* 0xbe2a68dd2a0d7423 */ /* 0x000fe2000001000d */
[----:B------:R-:W1:Y:S01]  /*04c0*/  LDC.64 R2, c[0x0][0x230] ;  /* 0x00008c00ff027b82 */ /* 0x000e620000000a00 */
[----:B------:R-:W-:Y:S01]  /*04d0*/  FFMA.FTZ R9, R8, R9, -0.25000196695327758789 ;  /* 0xbe80004208097423 */ /* 0x000fe20000010009 */
[----:B------:R-:W-:Y:S01]  /*04e0*/  FFMA.FTZ R11, R6, R11, 0.19988867640495300293 ;  /* 0x3e4caf9e060b7423 */ /* 0x000fe2000001000b */
[----:B------:R-:W-:Y:S01]  /*04f0*/  FFMA.FTZ R13, R42, R13, 0.19988867640495300293 ;  /* 0x3e4caf9e2a0d7423 */ /* 0x000fe2000001000d */
[----:B------:R-:W-:Y:S01]  /*0500*/  ISETP.GE.U32.AND P1, PT, R25, 0x7f800000, PT ;  /* 0x7f8000001900780c */ /* 0x000fe20003f26070 */
[----:B------:R-:W-:Y:S01]  /*0510*/  FFMA.FTZ R9, R8, R9, 0.33333510160446166992 ;  /* 0x3eaaaae608097423 */ /* 0x000fe20000010009 */
[----:B------:R-:W-:Y:S01]  /*0520*/  FFMA.FTZ R11, R6, R11, -0.25000196695327758789 ;  /* 0xbe800042060b7423 */ /* 0x000fe2000001000b */
[----:B------:R-:W-:Y:S01]  /*0530*/  FFMA.FTZ R13, R42, R13, -0.25000196695327758789 ;  /* 0xbe8000422a0d7423 */ /* 0x000fe2000001000d */
[----:B------:R-:W-:Y:S01]  /*0540*/  ISETP.GE.U32.AND P0, PT, R4, 0x7f800000, PT ;  /* 0x7f8000000400780c */ /* 0x000fe20003f06070 */
[----:B------:R-:W-:Y:S01]  /*0550*/  FFMA.FTZ R9, R8, R9, -0.5 ;  /* 0xbf00000008097423 */ /* 0x000fe20000010009 */
[----:B------:R-:W-:Y:S01]  /*0560*/  FFMA.FTZ R11, R6, R11, 0.33333510160446166992 ;  /* 0x3eaaaae6060b7423 */ /* 0x000fe2000001000b */
[----:B------:R-:W-:Y:S01]  /*0570*/  FFMA.FTZ R13, R42, R13, 0.33333510160446166992 ;  /* 0x3eaaaae62a0d7423 */ /* 0x000fe2000001000d */
[----:B------:R-:W-:Y:S01]  /*0580*/  I2FP.F32.S32 R17, R10 ;  /* 0x0000000a00117245 */ /* 0x000fe20000201400 */
[----:B------:R-:W-:Y:S01]  /*0590*/  FMUL R9, R8, R9 ;  /* 0x0000000908097220 */ /* 0x000fe20000400000 */
[----:B------:R-:W-:Y:S01]  /*05a0*/  I2FP.F32.S32 R7, R7 ;  /* 0x0000000700077245 */ /* 0x000fe20000201400 */
[----:B------:R-:W-:Y:S01]  /*05b0*/  FFMA.FTZ R11, R6, R11, -0.5 ;  /* 0xbf000000060b7423 */ /* 0x000fe2000001000b */
[----:B------:R-:W-:Y:S01]  /*05c0*/  FFMA.FTZ R13, R42, R13, -0.5 ;  /* 0xbf0000002a0d7423 */ /* 0x000fe2000001000d */
[----:B------:R-:W-:Y:S01]  /*05d0*/  FFMA.FTZ R40, R17, 1.1920928955078125e-07, R40 ;  /* 0x3400000011287823 */ /* 0x000fe20000010028 */
[----:B------:R-:W-:Y:S01]  /*05e0*/  @P1 MOV R10, 0x7f800000 ;  /* 0x7f800000000a1802 */ /* 0x000fe20000000f00 */
[----:B------:R-:W-:Y:S01]  /*05f0*/  FFMA.FTZ R8, R8, R9, R8 ;  /* 0x0000000908087223 */ /* 0x000fe20000010008 */
[----:B------:R-:W-:Y:S01]  /*0600*/  FMUL R11, R6, R11 ;  /* 0x0000000b060b7220 */ /* 0x000fe20000400000 */
[----:B------:R-:W-:Y:S01]  /*0610*/  FMUL R13, R42, R13 ;  /* 0x0000000d2a0d7220 */ /* 0x000fe20000400000 */
[----:B------:R-:W-:Y:S01]  /*0620*/  FMUL R7, R7, 1.1920928955078125e-07 ;  /* 0x3400000007077820 */ /* 0x000fe20000400000 */
[----:B------:R-:W-:Y:S01]  /*0630*/  FFMA.FTZ R40, R40, 0.69314718246459960938, R15 ;  /* 0x3f31721828287823 */ /* 0x000fe2000001000f */
[C---:B------:R-:W-:Y:S01]  /*0640*/  FSETP.NEU.AND P3, PT, R25.reuse, RZ, PT ;  /* 0x000000ff1900720b */ /* 0x040fe20003f6d000 */
[----:B------:R-:W-:Y:S01]  /*0650*/  @P1 FFMA.FTZ R40, R25, R10, +INF ;  /* 0x7f80000019281423 */ /* 0x000fe2000001000a */
[----:B------:R-:W-:Y:S01]  /*0660*/  FFMA.FTZ R41, R6, R11, R6 ;  /* 0x0000000b06297223 */ /* 0x000fe20000010006 */
[----:B------:R-:W-:Y:S01]  /*0670*/  FFMA.FTZ R42, R42, R13, R42 ;  /* 0x0000000d2a2a7223 */ /* 0x000fe2000001002a */
[----:B-1----:R-:W-:-:S04]  /*0680*/  IMAD.WIDE.U32 R28, R29, 0x4, R2 ;  /* 0x000000041d1c7825 */ /* 0x002fc800078e0002 */
[----:B------:R-:W-:Y:S01]  /*0690*/  FFMA.FTZ R25, R7, 0.69314718246459960938, R8 ;  /* 0x3f31721807197823 */ /* 0x000fe20000010008 */
[----:B---3--:R-:W-:Y:S06]  /*06a0*/  @!P0 BRA `(.L_x_1) ;  /* 0x0000000000148947 */ /* 0x008fec0003800000 */
[C---:B------:R-:W-:Y:S02]  /*06b0*/  ISETP.GE.AND P0, PT, R4.reuse, -0x407fffff, PT ;  /* 0xbf8000010400780c */ /* 0x040fe40003f06270 */
[----:B------:R-:W-:-:S11]  /*06c0*/  FSETP.NEU.AND P1, PT, R4, RZ, PT ;  /* 0x000000ff0400720b */ /* 0x000fd60003f2d000 */
[----:B------:R-:W-:-:S05]  /*06d0*/  @P0 MOV R5, 0x7f800000 ;  /* 0x7f80000000050802 */ /* 0x000fca0000000f00 */
[----:B------:R-:W-:-:S05]  /*06e0*/  @P0 FFMA.FTZ R25, R4, R5, +INF ;  /* 0x7f80000004190423 */ /* 0x000fca0000010005 */
[----:B------:R-:W-:-:S07]  /*06f0*/  FSEL R25, R25, -RZ, P1 ;  /* 0x800000ff19197208 */ /* 0x000fce0000800000 */
.L_x_1:
[----:B------:R-:W-:Y:S05]  /*0700*/  BSYNC B0 ;  /* 0x0000000000007941 */ /* 0x000fea0003800000 */
.L_x_0:
[----:B------:R-:W-:Y:S01]  /*0710*/  IMAD.WIDE.U32 R20, R39, 0x4, R20 ;  /* 0x0000000427147825 */ /* 0x000fe200078e0014 */
[----:B------:R-:W5:Y:S04]  /*0720*/  LDG.E.EL.128 R12, desc[UR6][R28.64] ;  /* 0x000000061c0c7981 */ /* 0x000f68000c2e1d00 */
[----:B------:R-:W5:Y:S04]  /*0730*/  LDG.E.EL.128 R8, desc[UR6][R28.64+0x40] ;  /* 0x000040061c087981 */ /* 0x000f68000c2e1d00 */
[----:B------:R-:W5:Y:S01]  /*0740*/  LDG.E.128 R20, desc[UR6][R20.64] ;  /* 0x0000000614147981 */ /* 0x000f62000c1e1d00 */
[----:B------:R-:W-:-:S03]  /*0750*/  FSETP.GEU.AND P0, PT, R24, 1.175494350822287508e-38, PT ;  /* 0x008000001800780b */ /* 0x000fc60003f0e000 */
[----:B------:R-:W5:Y:S04]  /*0760*/  LDG.E.EL.128 R4, desc[UR6][R28.64+0x80] ;  /* 0x000080061c047981 */ /* 0x000f68000c2e1d00 */
[----:B------:R1:W5:Y:S06]  /*0770*/  LDG.E.EL.128 R16, desc[UR6][R28.64+0xc0] ;  /* 0x0000c0061c107981 */ /* 0x00036c000c2e1d00 */
[----:B------:R-:W-:-:S05]  /*0780*/  @!P0 FMUL R24, R24, 8388608 ;  /* 0x4b00000018188820 */ /* 0x000fca0000400000 */
[----:B------:R-:W-:-:S04]  /*0790*/  IADD3 R43, R24, -0x3f2aaaab, RZ ;  /* 0xc0d55555182b7810 */ /* 0x000fc80007ffe0ff */
[----:B------:R-:W-:-:S04]  /*07a0*/  LOP3.LUT R43, R43, 0xff800000, RZ, 0xc0, !PT ;  /* 0xff8000002b2b7812 */ /* 0x000fc800078ec0ff */
[----:B------:R-:W-:-:S05]  /*07b0*/  IADD3 R45, R24, -R43, RZ ;  /* 0x8000002b182d7210 */ /* 0x000fca0007ffe0ff */
[----:B------:R-:W-:-:S04]  /*07c0*/  FADD R45, R45, -1 ;  /* 0xbf8000002d2d7421 */ /* 0x000fc80000000000 */
[----:B-1----:R-:W-:-:S04]  /*07d0*/  FFMA.FTZ R28, R45, -R0, 0.14084610342979431152 ;  /* 0x3e1039f62d1c7423 */ /* 0x002fc80000010800 */
[----:B------:R-:W-:-:S04]  /*07e0*/  FFMA.FTZ R28, R45, R28, -0.12148627638816833496 ;  /* 0xbdf8cdcc2d1c7423 */ /* 0x000fc8000001001c */
[----:B------:R-:W-:-:S04]  /*07f0*/  FFMA.FTZ R28, R45, R28, 0.13980610668659210205 ;  /* 0x3e0f29552d1c7423 */ /* 0x000fc8000001001c */
[----:B------:R-:W-:-:S04]  /*0800*/  FFMA.FTZ R28, R45, R28, -0.16684235632419586182 ;  /* 0xbe2ad8b92d1c7423 */ /* 0x000fc8000001001c */
[----:B------:R-:W-:Y:S01]  /*0810*/  FFMA.FTZ R28, R45, R28, 0.20012299716472625732 ;  /* 0x3e4ced0b2d1c7423 */ /* 0x000fe2000001001c */
[----:B------:R-:W-:-:S03]  /*0820*/  I2FP.F32.S32 R44, R43 ;  /* 0x0000002b002c7245 */ /* 0x000fc60000201400 */
[C---:B------:R-:W-:Y:S01]  /*0830*/  FFMA.FTZ R28, R45.reuse, R28, -0.24999669194221496582 ;  /* 0xbe7fff222d1c7423 */ /* 0x040fe2000001001c */
[----:B------:R-:W-:Y:S02]  /*0840*/  FSEL R43, RZ, -23, P0 ;  /* 0xc1b80000ff2b7808 */ /* 0x000fe40000000000 */
[----:B------:R-:W-:Y:S01]  /*0850*/  ISETP.GE.U32.AND P0, PT, R24, 0x7f800000, PT ;  /* 0x7f8000001800780c */ /* 0x000fe20003f06070 */
[----:B------:R-:W-:-:S04]  /*0860*/  FFMA.FTZ R28, R45, R28, 0.33333182334899902344 ;  /* 0x3eaaaa782d1c7423 */ /* 0x000fc8000001001c */
[----:B------:R-:W-:-:S04]  /*0870*/  FFMA.FTZ R28, R45, R28, -0.5 ;  /* 0xbf0000002d1c7423 */ /* 0x000fc8000001001c */
[----:B------:R-:W-:Y:S01]  /*0880*/  FMUL R28, R45, R28 ;  /* 0x0000001c2d1c7220 */ /* 0x000fe20000400000 */
[----:B------:R-:W-:-:S03]  /*0890*/  FFMA.FTZ R43, R44, 1.1920928955078125e-07, R43 ;  /* 0x340000002c2b7823 */ /* 0x000fc6000001002b */
[----:B------:R-:W-:Y:S01]  /*08a0*/  FFMA.FTZ R28, R45, R28, R45 ;  /* 0x0000001c2d1c7223 */ /* 0x000fe2000001002d */
[----:B------:R-:W-:-:S03]  /*08b0*/  @P0 MOV R29, 0x7f800000 ;  /* 0x7f800000001d0802 */ /* 0x000fc60000000f00 */
[----:B------:R-:W-:Y:S02]  /*08c0*/  FFMA.FTZ R28, R43, 0.69314718246459960938, R28 ;  /* 0x3f3172182b1c7823 */ /* 0x000fe4000001001c */
[C---:B------:R-:W-:Y:S01]  /*08d0*/  @P0 FFMA.FTZ R28, R24.reuse, R29, +INF ;  /* 0x7f800000181c0423 */ /* 0x040fe2000001001d */
[----:B------:R-:W-:Y:S02]  /*08e0*/  FSETP.GEU.AND P0, PT, R27, 1.175494350822287508e-38, PT ;  /* 0x008000001b00780b */ /* 0x000fe40003f0e000 */
[----:B------:R-:W-:-:S11]  /*08f0*/  FSETP.NEU.AND P2, PT, R24, RZ, PT ;  /* 0x000000ff1800720b */ /* 0x000fd60003f4d000 */
[----:B------:R-:W-:-:S05]  /*0900*/  @!P0 FMUL R27, R27, 8388608 ;  /* 0x4b0000001b1b8820 */ /* 0x000fca0000400000 */
[----:B------:R-:W-:-:S04]  /*0910*/  IADD3 R24, R27, -0x3f2aaaab, RZ ;  /* 0xc0d555551b187810 */ /* 0x000fc80007ffe0ff */
[----:B------:R-:W-:-:S04]  /*0920*/  LOP3.LUT R24, R24, 0xff800000, RZ, 0xc0, !PT ;  /* 0xff80000018187812 */ /* 0x000fc800078ec0ff */
[----:B------:R-:W-:-:S05]  /*0930*/  IADD3 R29, R27, -R24, RZ ;  /* 0x800000181b1d7210 */ /* 0x000fca0007ffe0ff */
[----:B------:R-:W-:-:S04]  /*0940*/  FADD R29, R29, -1 ;  /* 0xbf8000001d1d7421 */ /* 0x000fc80000000000 */
[----:B------:R-:W-:-:S04]  /*0950*/  FFMA.FTZ R44, R29, -R0, 0.14084610342979431152 ;  /* 0x3e1039f61d2c7423 */ /* 0x000fc80000010800 */
[----:B------:R-:W-:-:S04]  /*0960*/  FFMA.FTZ R44, R29, R44, -0.12148627638816833496 ;  /* 0xbdf8cdcc1d2c7423 */ /* 0x000fc8000001002c */
[----:B------:R-:W-:-:S04]  /*0970*/  FFMA.FTZ R44, R29, R44, 0.13980610668659210205 ;  /* 0x3e0f29551d2c7423 */ /* 0x000fc8000001002c */
[----:B------:R-:W-:-:S04]  /*0980*/  FFMA.FTZ R44, R29, R44, -0.16684235632419586182 ;  /* 0xbe2ad8b91d2c7423 */ /* 0x000fc8000001002c */
[----:B------:R-:W-:Y:S01]  /*0990*/  FFMA.FTZ R44, R29, R44, 0.20012299716472625732 ;  /* 0x3e4ced0b1d2c7423 */ /* 0x000fe2000001002c */
[----:B------:R-:W-:-:S03]  /*09a0*/  I2FP.F32.S32 R43, R24 ;  /* 0x00000018002b7245 */ /* 0x000fc60000201400 */
[----:B------:R-:W-:Y:S01]  /*09b0*/  FFMA.FTZ R44, R29, R44, -0.24999669194221496582 ;  /* 0xbe7fff221d2c7423 */ /* 0x000fe2000001002c */
        /* <DEDUP_REMOVED lines=11> */
[----:B------:R-:W-:Y:S02]  /*0a70*/  I2FP.F32.S32 R32, R32 ;  /* 0x0000002000207245 */ /* 0x000fe40000201400 */
[----:B------:R-:W-:-:S09]  /*0a80*/  FSETP.NEU.AND P1, PT, R27, RZ, PT ;  /* 0x000000ff1b00720b */ /* 0x000fd20003f2d000 */
[----:B------:R-:W-:Y:S01]  /*0a90*/  @!P0 FMUL R26, R26, 8388608 ;  /* 0x4b0000001a1a8820 */ /* 0x000fe20000400000 */
[----:B------:R-:W-:-:S04]  /*0aa0*/  FMUL R29, R32, 1.1920928955078125e-07 ;  /* 0x34000000201d7820 */ /* 0x000fc80000400000 */
[----:B------:R-:W-:Y:S01]  /*0ab0*/  IADD3 R27, R26, -0x3f2aaaab, RZ ;  /* 0xc0d555551a1b7810 */ /* 0x000fe20007ffe0ff */
[----:B------:R-:W-:-:S03]  /*0ac0*/  FFMA.FTZ R42, R29, 0.69314718246459960938, R42 ;  /* 0x3f3172181d2a7823 */ /* 0x000fc6000001002a */
[----:B------:R-:W-:-:S04]  /*0ad0*/  LOP3.LUT R27, R27, 0xff800000, RZ, 0xc0, !PT ;  /* 0xff8000001b1b7812 */ /* 0x000fc800078ec0ff */
[----:B------:R-:W-:Y:S01]  /*0ae0*/  IADD3 R29, R26, -R27, RZ ;  /* 0x8000001b1a1d7210 */ /* 0x000fe20007ffe0ff */
[----:B------:R-:W-:-:S04]  /*0af0*/  FFMA.FTZ R37, R30, -R37, 0.10546888411045074463 ;  /* 0x3dd800121e257423 */ /* 0x000fc80000010825 */
[----:B------:R-:W-:Y:S01]  /*0b00*/  FADD R29, R29, -1 ;  /* 0xbf8000001d1d7421 */ /* 0x000fe20000000000 */
[----:B------:R-:W-:-:S03]  /*0b10*/  FFMA.FTZ R37, R30, R37, -0.13229703903198242188 ;  /* 0xbe0778e01e257423 */ /* 0x000fc60000010025 */
[----:B------:R-:W-:Y:S01]  /*0b20*/  FFMA.FTZ R32, R29, -R0, 0.14084610342979431152 ;  /* 0x3e1039f61d207423 */ /* 0x000fe20000010800 */
[----:B------:R-:W-:-:S03]  /*0b30*/  FFMA.FTZ R37, R30, R37, 0.14491446316242218018 ;  /* 0x3e1464751e257423 */ /* 0x000fc60000010025 */
[----:B------:R-:W-:Y:S01]  /*0b40*/  FFMA.FTZ R32, R29, R32, -0.12148627638816833496 ;  /* 0xbdf8cdcc1d207423 */ /* 0x000fe20000010020 */
[----:B------:R-:W-:-:S03]  /*0b50*/  FFMA.FTZ R37, R30, R37, -0.16641564667224884033 ;  /* 0xbe2a68dd1e257423 */ /* 0x000fc60000010025 */
[----:B------:R-:W-:Y:S01]  /*0b60*/  FFMA.FTZ R32, R29, R32, 0.13980610668659210205 ;  /* 0x3e0f29551d207423 */ /* 0x000fe20000010020 */
[----:B------:R-:W-:-:S03]  /*0b70*/  FFMA.FTZ R37, R30, R37, 0.19988867640495300293 ;  /* 0x3e4caf9e1e257423 */ /* 0x000fc60000010025 */
[----:B------:R-:W-:Y:S01]  /*0b80*/  FFMA.FTZ R32, R29, R32, -0.16684235632419586182 ;  /* 0xbe2ad8b91d207423 */ /* 0x000fe20000010020 */
[----:B------:R-:W-:-:S03]  /*0b90*/  FFMA.FTZ R37, R30, R37, -0.25000196695327758789 ;  /* 0xbe8000421e257423 */ /* 0x000fc60000010025 */
[----:B------:R-:W-:Y:S01]  /*0ba0*/  FFMA.FTZ R32, R29, R32, 0.20012299716472625732 ;  /* 0x3e4ced0b1d207423 */ /* 0x000fe20000010020 */
[----:B------:R-:W-:-:S03]  /*0bb0*/  FFMA.FTZ R37, R30, R37, 0.33333510160446166992 ;  /* 0x3eaaaae61e257423 */ /* 0x000fc60000010025 */
[C---:B------:R-:W-:Y:S01]  /*0bc0*/  FFMA.FTZ R32, R29.reuse, R32, -0.24999669194221496582 ;  /* 0xbe7fff221d207423 */ /* 0x040fe20000010020 */
[----:B------:R-:W-:Y:S01]  /*0bd0*/  FFMA.FTZ R37, R30, R37, -0.5 ;  /* 0xbf0000001e257423 */ /* 0x000fe20000010025 */
[----:B------:R-:W-:Y:S02]  /*0be0*/  I2FP.F32.S32 R31, R31 ;  /* 0x0000001f001f7245 */ /* 0x000fe40000201400 */
[C---:B------:R-:W-:Y:S01]  /*0bf0*/  FFMA.FTZ R32, R29.reuse, R32, 0.33333182334899902344 ;  /* 0x3eaaaa781d207423 */ /* 0x040fe20000010020 */
[----:B------:R-:W-:Y:S01]  /*0c00*/  ISETP.GE.U32.AND P6, PT, R38, 0x7f800000, PT ;  /* 0x7f8000002600780c */ /* 0x000fe20003fc6070 */
[C---:B------:R-:W-:Y:S02]  /*0c10*/  FMUL R37, R30.reuse, R37 ;  /* 0x000000251e257220 */ /* 0x040fe40000400000 */
[----:B------:R-:W-:Y:S01]  /*0c20*/  FFMA.FTZ R32, R29, R32, -0.5 ;  /* 0xbf0000001d207423 */ /* 0x000fe20000010020 */
[----:B------:R-:W-:Y:S01]  /*0c30*/  FMUL R31, R31, 1.1920928955078125e-07 ;  /* 0x340000001f1f7820 */ /* 0x000fe20000400000 */
[----:B------:R-:W-:Y:S01]  /*0c40*/  FFMA.FTZ R30, R30, R37, R30 ;  /* 0x000000251e1e7223 */ /* 0x000fe2000001001e */
[----:B------:R-:W-:Y:S01]  /*0c50*/  I2FP.F32.S32 R33, R33 ;  /* 0x0000002100217245 */ /* 0x000fe20000201400 */
[----:B------:R-:W-:Y:S01]  /*0c60*/  FMUL R32, R29, R32 ;  /* 0x000000201d207220 */ /* 0x000fe20000400000 */
[----:B------:R-:W-:Y:S01]  /*0c70*/  I2FP.F32.S32 R44, R27 ;  /* 0x0000001b002c7245 */ /* 0x000fe20000201400 */
[----:B------:R-:W-:Y:S01]  /*0c80*/  FFMA.FTZ R30, R31, 0.69314718246459960938, R30 ;  /* 0x3f3172181f1e7823 */ /* 0x000fe2000001001e */
[----:B------:R-:W-:Y:S01]  /*0c90*/  FSEL R31, RZ, -23, P0 ;  /* 0xc1b80000ff1f7808 */ /* 0x000fe20000000000 */
[----:B------:R-:W-:Y:S01]  /*0ca0*/  FFMA.FTZ R29, R29, R32, R29 ;  /* 0x000000201d1d7223 */ /* 0x000fe2000001001d */
[----:B------:R-:W-:Y:S01]  /*0cb0*/  FMUL R32, R33, 1.1920928955078125e-07 ;  /* 0x3400000021207820 */ /* 0x000fe20000400000 */
[----:B------:R-:W-:Y:S01]  /*0cc0*/  BSSY B0, `(.L_x_2) ;  /* 0x000000c000007945 */ /* 0x000fe20003800000 */
[----:B------:R-:W-:Y:S01]  /*0cd0*/  ISETP.GE.U32.AND P4, PT, R35, 0x7f800000, PT ;  /* 0x7f8000002300780c */ /* 0x000fe20003f86070 */
[----:B------:R-:W-:Y:S01]  /*0ce0*/  FFMA.FTZ R44, R44, 1.1920928955078125e-07, R31 ;  /* 0x340000002c2c7823 */ /* 0x000fe2000001001f */
[----:B------:R-:W-:Y:S01]  /*0cf0*/  ISETP.GE.U32.AND P5, PT, R34, 0x7f800000, PT ;  /* 0x7f8000002200780c */ /* 0x000fe20003fa6070 */
[----:B------:R-:W-:Y:S01]  /*0d00*/  FFMA.FTZ R32, R32, 0.69314718246459960938, R41 ;  /* 0x3f31721820207823 */ /* 0x000fe20000010029 */
[----:B------:R-:W-:Y:S01]  /*0d10*/  ISETP.GE.U32.AND P0, PT, R26, 0x7f800000, PT ;  /* 0x7f8000001a00780c */ /* 0x000fe20003f06070 */
[----:B------:R-:W-:-:S12]  /*0d20*/  @!P6 BRA `(.L_x_3) ;  /* 0x000000000014e947 */ /* 0x000fd80003800000 */
[----:B------:R-:W-:-:S13]  /*0d30*/  ISETP.GE.AND P6, PT, R38, -0x407fffff, PT ;  /* 0xbf8000012600780c */ /* 0x000fda0003fc6270 */
[----:B------:R-:W-:-:S05]  /*0d40*/  @P6 MOV R27, 0x7f800000 ;  /* 0x7f800000001b6802 */ /* 0x000fca0000000f00 */
[C---:B------:R-:W-:Y:S01]  /*0d50*/  @P6 FFMA.FTZ R32, R38.reuse, R27, +INF ;  /* 0x7f80000026206423 */ /* 0x040fe2000001001b */
[----:B------:R-:W-:-:S04]  /*0d60*/  FSETP.NEU.AND P6, PT, R38, RZ, PT ;  /* 0x000000ff2600720b */ /* 0x000fc80003fcd000 */
[----:B------:R-:W-:-:S09]  /*0d70*/  FSEL R32, R32, -RZ, P6 ;  /* 0x800000ff20207208 */ /* 0x000fd20003000000 */
.L_x_3:
[----:B------:R-:W-:Y:S05]  /*0d80*/  BSYNC B0 ;  /* 0x0000000000007941 */ /* 0x000fea0003800000 */
.L_x_2:
[----:B------:R-:W-:Y:S04]  /*0d90*/  BSSY B0, `(.L_x_4) ;  /* 0x0000007000007945 */ /* 0x000fe80003800000 */
[----:B------:R-:W-:Y:S05]  /*0da0*/  @!P4 BRA `(.L_x_5) ;  /* 0x000000000014c947 */ /* 0x000fea0003800000 */
[----:B------:R-:W-:-:S13]  /*0db0*/  ISETP.GE.AND P4, PT, R35, -0x407fffff, PT ;  /* 0xbf8000012300780c */ /* 0x000fda0003f86270 */
[----:B------:R-:W-:-:S05]  /*0dc0*/  @P4 MOV R38, 0x7f800000 ;  /* 0x7f80000000264802 */ /* 0x000fca0000000f00 */
[C---:B------:R-:W-:Y:S01]  /*0dd0*/  @P4 FFMA.FTZ R42, R35.reuse, R38, +INF ;  /* 0x7f800000232a4423 */ /* 0x040fe20000010026 */
[----:B------:R-:W-:-:S04]  /*0de0*/  FSETP.NEU.AND P4, PT, R35, RZ, PT ;  /* 0x000000ff2300720b */ /* 0x000fc80003f8d000 */
[----:B------:R-:W-:-:S09]  /*0df0*/  FSEL R42, R42, -RZ, P4 ;  /* 0x800000ff2a2a7208 */ /* 0x000fd20002000000 */
.L_x_5:
[----:B------:R-:W-:Y:S05]  /*0e00*/  BSYNC B0 ;  /* 0x0000000000007941 */ /* 0x000fea0003800000 */
.L_x_4:
[----:B------:R-:W-:Y:S04]  /*0e10*/  BSSY B0, `(.L_x_6) ;  /* 0x0000007000007945 */ /* 0x000fe80003800000 */
[----:B------:R-:W-:Y:S05]  /*0e20*/  @!P5 BRA `(.L_x_7) ;  /* 0x000000000014d947 */ /* 0x000fea0003800000 */
[C---:B------:R-:W-:Y:S02]  /*0e30*/  ISETP.GE.AND P4, PT, R34.reuse, -0x407fffff, PT ;  /* 0xbf8000012200780c */ /* 0x040fe40003f86270 */
[----:B------:R-:W-:-:S11]  /*0e40*/  FSETP.NEU.AND P5, PT, R34, RZ, PT ;  /* 0x000000ff2200720b */ /* 0x000fd60003fad000 */
[----:B------:R-:W-:-:S05]  /*0e50*/  @P4 MOV R27, 0x7f800000 ;  /* 0x7f800000001b4802 */ /* 0x000fca0000000f00 */
[----:B------:R-:W-:-:S05]  /*0e60*/  @P4 FFMA.FTZ R30, R34, R27, +INF ;  /* 0x7f800000221e4423 */ /* 0x000fca000001001b */
[----:B------:R-:W-:-:S07]  /*0e70*/  FSEL R30, R30, -RZ, P5 ;  /* 0x800000ff1e1e7208 */ /* 0x000fce0002800000 */
.L_x_7:
[----:B------:R-:W-:Y:S05]  /*0e80*/  BSYNC B0 ;  /* 0x0000000000007941 */ /* 0x000fea0003800000 */
.L_x_6:
[C---:B------:R-:W-:Y:S01]  /*0e90*/  FMUL R31, R32.reuse, -0.75 ;  /* 0xbf400000201f7820 */ /* 0x040fe20000400000 */
[----:B------:R-:W-:Y:S01]  /*0ea0*/  FSETP.NAN.AND P4, PT, R32, R32, PT ;  /* 0x000000202000720b */ /* 0x000fe20003f88000 */
[----:B------:R-:W-:Y:S01]  /*0eb0*/  FFMA.FTZ R29, R44, 0.69314718246459960938, R29 ;  /* 0x3f3172182c1d7823 */ /* 0x000fe2000001001d */
[----:B------:R-:W-:Y:S01]  /*0ec0*/  @P0 MOV R27, 0x7f800000 ;  /* 0x7f800000001b0802 */ /* 0x000fe20000000f00 */
[----:B------:R-:W-:Y:S01]  /*0ed0*/  IMAD.WIDE.U32 R2, R39, 0x4, R2 ;  /* 0x0000000427027825 */ /* 0x000fe200078e0002 */
[----:B------:R-:W-:Y:S02]  /*0ee0*/  FSETP.GT.AND P5, PT, R32, -100, PT ;  /* 0xc2c800002000780b */ /* 0x000fe40003fa4000 */
[----:B------:R-:W-:Y:S01]  /*0ef0*/  FSEL R32, R31, 75, P4 ;  /* 0x429600001f207808 */ /* 0x000fe20002000000 */
[C---:B------:R-:W-:Y:S01]  /*0f00*/  @P0 FFMA.FTZ R29, R26.reuse, R27, +INF ;  /* 0x7f8000001a1d0423 */ /* 0x040fe2000001001b */
[----:B------:R-:W-:Y:S01]  /*0f10*/  FSETP.NEU.AND P4, PT, R26, RZ, PT ;  /* 0x000000ff1a00720b */ /* 0x000fe20003f8d000 */
[----:B------:R-:W-:Y:S01]  /*0f20*/  FMUL R27, R25, -0.75 ;  /* 0xbf400000191b7820 */ /* 0x000fe20000400000 */
[----:B------:R-:W-:Y:S01]  /*0f30*/  FSEL R26, R31, R32, P5 ;  /* 0x000000201f1a7208 */ /* 0x000fe20002800000 */
[C---:B------:R-:W-:Y:S01]  /*0f40*/  FMUL R31, R42.reuse, -0.75 ;  /* 0xbf4000002a1f7820 */ /* 0x040fe20000400000 */
[----:B------:R-:W-:-:S02]  /*0f50*/  FSETP.NAN.AND P0, PT, R42, R42, PT ;  /* 0x0000002a2a00720b */ /* 0x000fc40003f08000 */
[----:B------:R-:W-:Y:S02]  /*0f60*/  FSEL R40, R40, -INF , P3 ;  /* 0xff80000028287808 */ /* 0x000fe40001800000 */
[----:B------:R-:W-:Y:S02]  /*0f70*/  FSETP.NAN.AND P6, PT, R25, R25, PT ;  /* 0x000000191900720b */ /* 0x000fe40003fc8000 */
[----:B------:R-:W-:Y:S02]  /*0f80*/  FSEL R34, R31, 75, P0 ;  /* 0x429600001f227808 */ /* 0x000fe40000000000 */
[----:B------:R-:W-:Y:S02]  /*0f90*/  FSEL R28, R28, -INF , P2 ;  /* 0xff8000001c1c7808 */ /* 0x000fe40001000000 */
[----:B------:R-:W-:Y:S02]  /*0fa0*/  FSETP.GT.AND P0, PT, R40, -100, PT ;  /* 0xc2c800002800780b */ /* 0x000fe40003f04000 */
[----:B------:R-:W-:-:S02]  /*0fb0*/  FSEL R32, R27, 75, P6 ;  /* 0x429600001b207808 */ /* 0x000fc40003000000 */
[----:B------:R-:W-:Y:S02]  /*0fc0*/  FSETP.GT.AND P5, PT, R25, -100, PT ;  /* 0xc2c800001900780b */ /* 0x000fe40003fa4000 */
[----:B------:R-:W-:Y:S02]  /*0fd0*/  FSEL R29, R29, -INF , P4 ;  /* 0xff8000001d1d7808 */ /* 0x000fe40002000000 */
[----:B------:R-:W-:Y:S02]  /*0fe0*/  FSETP.GT.AND P2, PT, R28, -100, PT ;  /* 0xc2c800001c00780b */ /* 0x000fe40003f44000 */
[----:B------:R-:W-:Y:S01]  /*0ff0*/  FSEL R25, R27, R32, P5 ;  /* 0x000000201b197208 */ /* 0x000fe20002800000 */
[----:B------:R-:W-:Y:S01]  /*1000*/  FMUL R27, R40, 0.25 ;  /* 0x3e800000281b7820 */ /* 0x000fe20000400000 */
[----:B------:R-:W-:Y:S02]  /*1010*/  FSEL R24, R24, -INF , P1 ;  /* 0xff80000018187808 */ /* 0x000fe40000800000 */
[----:B------:R-:W-:-:S02]  /*1020*/  FSETP.GT.AND P4, PT, R29, -100, PT ;  /* 0xc2c800001d00780b */ /* 0x000fc40003f84000 */
[----:B------:R-:W-:Y:S02]  /*1030*/  FSETP.GT.AND P3, PT, R42, -100, PT ;  /* 0xc2c800002a00780b */ /* 0x000fe40003f64000 */
[----:B------:R-:W-:Y:S02]  /*1040*/  FSETP.NAN.AND P6, PT, R40, R40, PT ;  /* 0x000000282800720b */ /* 0x000fe40003fc8000 */
[C---:B------:R-:W-:Y:S01]  /*1050*/  FSETP.NAN.AND P5, PT, R28.reuse, R28, PT ;  /* 0x0000001c1c00720b */ /* 0x040fe20003fa8000 */
[----:B------:R-:W-:Y:S01]  /*1060*/  FMUL R28, R28, 0.25 ;  /* 0x3e8000001c1c7820 */ /* 0x000fe20000400000 */
[----:B------:R-:W-:Y:S02]  /*1070*/  FSETP.GT.AND P1, PT, R24, -100, PT ;  /* 0xc2c800001800780b */ /* 0x000fe40003f24000 */
[----:B------:R-:W-:Y:S02]  /*1080*/  FSEL R34, R31, R34, P3 ;  /* 0x000000221f227208 */ /* 0x000fe40001800000 */
[----:B------:R-:W-:-:S02]  /*1090*/  @!P0 FSEL R27, R27, -25, P6 ;  /* 0xc1c800001b1b8808 */ /* 0x000fc40003000000 */
[C---:B------:R-:W-:Y:S01]  /*10a0*/  FSETP.NAN.AND P3, PT, R29.reuse, R29, PT ;  /* 0x0000001d1d00720b */ /* 0x040fe20003f68000 */
[----:B------:R-:W-:Y:S01]  /*10b0*/  FMUL R29, R29, 0.25 ;  /* 0x3e8000001d1d7820 */ /* 0x000fe20000400000 */
[----:B------:R-:W-:Y:S01]  /*10c0*/  FSETP.NAN.AND P6, PT, R30, R30, PT ;  /* 0x0000001e1e00720b */ /* 0x000fe20003fc8000 */
[----:B------:R-:W-:Y:S01]  /*10d0*/  FADD R26, R26, -R27 ;  /* 0x8000001b1a1a7221 */ /* 0x000fe20000000000 */
[C---:B------:R-:W-:Y:S01]  /*10e0*/  FSETP.GT.AND P0, PT, R30.reuse, -100, PT ;  /* 0xc2c800001e00780b */ /* 0x040fe20003f04000 */
[----:B------:R-:W-:Y:S01]  /*10f0*/  FMUL R30, R30, -0.75 ;  /* 0xbf4000001e1e7820 */ /* 0x000fe20000400000 */
[----:B------:R-:W-:Y:S02]  /*1100*/  @!P2 FSEL R28, R28, -25, P5 ;  /* 0xc1c800001c1ca808 */ /* 0x000fe40002800000 */
[C---:B------:R-:W-:Y:S01]  /*1110*/  FSETP.NAN.AND P2, PT, R24.reuse, R24, PT ;  /* 0x000000181800720b */ /* 0x040fe20003f48000 */
[----:B------:R-:W-:Y:S01]  /*1120*/  FMUL R24, R24, 0.25 ;  /* 0x3e80000018187820 */ /* 0x000fe20000400000 */
[----:B------:R-:W-:Y:S01]  /*1130*/  FSEL R31, R30, 75, P6 ;  /* 0x429600001e1f7808 */ /* 0x000fe20003000000 */
[----:B------:R-:W-:Y:S01]  /*1140*/  FADD R25, R25, -R28 ;  /* 0x8000001c19197221 */ /* 0x000fe20000000000 */
[----:B------:R-:W-:-:S02]  /*1150*/  @!P4 FSEL R29, R29, -25, P3 ;  /* 0xc1c800001d1dc808 */ /* 0x000fc40001800000 */
[----:B------:R-:W-:Y:S01]  /*1160*/  FSEL R31, R30, R31, P0 ;  /* 0x0000001f1e1f7208 */ /* 0x000fe20000000000 */
[----:B------:R-:W-:Y:S01]  /*1170*/  FADD R26, R26, R25 ;  /* 0x000000191a1a7221 */ /* 0x000fe20000000000 */
[----:B------:R-:W-:Y:S01]  /*1180*/  @!P1 FSEL R24, R24, -25, P2 ;  /* 0xc1c8000018189808 */ /* 0x000fe20001000000 */
[----:B------:R-:W-:-:S04]  /*1190*/  FADD R29, R34, -R29 ;  /* 0x8000001d221d7221 */ /* 0x000fc80000000000 */
[----:B------:R-:W-:Y:S01]  /*11a0*/  FADD R24, R31, -R24 ;  /* 0x800000181f187221 */ /* 0x000fe20000000000 */
[----:B------:R-:W-:-:S04]  /*11b0*/  FADD R29, R29, R26 ;  /* 0x0000001a1d1d7221 */ /* 0x000fc80000000000 */
[----:B------:R-:W-:Y:S01]  /*11c0*/  FADD R29, R24, R29 ;  /* 0x0000001d181d7221 */ /* 0x000fe20000000000 */
[----:B------:R-:W1:Y:S01]  /*11d0*/  S2UR UR5, SR_CgaCtaId ;  /* 0x00000000000579c3 */ /* 0x000e620000008800 */
[----:B------:R2:W3:Y:S01]  /*11e0*/  LDG.E.128 R24, desc[UR6][R2.64] ;  /* 0x0000000602187981 */ /* 0x0004e2000c1e1d00 */
[C---:B------:R-:W-:Y:S01]  /*11f0*/  LOP3.LUT P1, RZ, R36.reuse, 0x1f, RZ, 0xc0, !PT ;  /* 0x0000001f24ff7812 */ /* 0x040fe2000782c0ff */
[----:B------:R-:W-:Y:S01]  /*1200*/  UMOV UR4, 0x400 ;  /* 0x0000040000047882 */ /* 0x000fe20000000000 */
[----:B------:R-:W-:Y:S01]  /*1210*/  HFMA2.MMA R32, -RZ, RZ, 1.625, 0 ;  /* 0x3e800000ff207435 */ /* 0x000fe200000001ff */
[----:B------:R-:W4:Y:S01]  /*1220*/  SHFL.BFLY PT, R28, R29, 0x10, 0x1f ;  /* 0x0e001f001d1c7f89 */ /* 0x000f2200000e0000 */
[----:B------:R-:W-:Y:S02]  /*1230*/  ISETP.GE.AND P2, PT, R36, 0x2, PT ;  /* 0x000000022400780c */ /* 0x000fe40003f46270 */
[----:B--2---:R-:W2:Y:S01]  /*1240*/  LDC.64 R2, c[0x0][0x218] ;  /* 0x00008600ff027b82 */ /* 0x004ea20000000a00 */
[----:B-1----:R-:W-:Y:S01]  /*1250*/  UPRMT UR4, UR5, 0x654, UR4 ;  /* 0x0000065405047896 */ /* 0x002fe20008000004 */
[----:B----4-:R-:W-:-:S05]  /*1260*/  FADD R28, R29, R28 ;  /* 0x0000001c1d1c7221 */ /* 0x010fca0000000000 */
[----:B------:R-:W1:Y:S04]  /*1270*/  SHFL.BFLY PT, R31, R28, 0x8, 0x1f ;  /* 0x0d001f001c1f7f89 */ /* 0x000e6800000e0000 */
[----:B--2---:R2:W3:Y:S01]  /*1280*/  LDG.E R2, desc[UR6][R2.64] ;  /* 0x0000000602027981 */ /* 0x0044e2000c1e1900 */
[----:B-1----:R-:W-:Y:S01]  /*1290*/  FADD R33, R28, R31 ;  /* 0x0000001f1c217221 */ /* 0x002fe20000000000 */
[----:B------:R-:W-:-:S04]  /*12a0*/  SHF.R.U32.HI R28, RZ, 0x5, R36 ;  /* 0x00000005ff1c7819 */ /* 0x000fc80000011624 */
[----:B------:R-:W1:Y:S01]  /*12b0*/  SHFL.BFLY PT, R30, R33, 0x4, 0x1f ;  /* 0x0c801f00211e7f89 */ /* 0x000e6200000e0000 */
[----:B------:R-:W-:Y:S01]  /*12c0*/  LOP3.LUT R28, R28, 0x1, RZ, 0xc0, !PT ;  /* 0x000000011c1c7812 */ /* 0x000fe200078ec0ff */
[----:B-1----:R-:W-:Y:S01]  /*12d0*/  FADD R34, R33, R30 ;  /* 0x0000001e21227221 */ /* 0x002fe20000000000 */
[----:B-----5:R-:W-:-:S04]  /*12e0*/  FADD R30, RZ, -R21 ;  /* 0x80000015ff1e7221 */ /* 0x020fc80000000000 */
[----:B------:R-:W1:Y:S01]  /*12f0*/  SHFL.BFLY PT, R31, R34, 0x2, 0x1f ;  /* 0x0c401f00221f7f89 */ /* 0x000e6200000e0000 */
[----:B------:R-:W-:-:S05]  /*1300*/  FADD.FTZ.RZ R33, R30, 1 ;  /* 0x3f8000001e217421 */ /* 0x000fca000001c000 */
[----:B------:R-:W-:-:S04]  /*1310*/  IADD3 R33, R33, -0x3f400000, RZ ;  /* 0xc0c0000021217810 */ /* 0x000fc80007ffe0ff */
[----:B------:R-:W-:Y:S01]  /*1320*/  LOP3.LUT R33, R33, 0xff800000, RZ, 0xc0, !PT ;  /* 0xff80000021217812 */ /* 0x000fe200078ec0ff */
[----:B-1----:R-:W-:Y:S01]  /*1330*/  FADD R35, R34, R31 ;  /* 0x0000001f22237221 */ /* 0x002fe20000000000 */
[----:B------:R-:W-:-:S04]  /*1340*/  FADD R31, RZ, -R20 ;  /* 0x80000014ff1f7221 */ /* 0x000fc80000000000 */
[----:B------:R-:W1:Y:S01]  /*1350*/  SHFL.BFLY PT, R38, R35, 0x1, 0x1f ;  /* 0x0c201f0023267f89 */ /* 0x000e6200000e0000 */
[----:B------:R-:W-:-:S05]  /*1360*/  FADD.FTZ.RZ R29, R31, 1 ;  /* 0x3f8000001f1d7421 */ /* 0x000fca000001c000 */
[----:B------:R-:W-:-:S04]  /*1370*/  IADD3 R29, R29, -0x3f400000, RZ ;  /* 0xc0c000001d1d7810 */ /* 0x000fc80007ffe0ff */
[----:B------:R-:W-:Y:S02]  /*1380*/  LOP3.LUT R34, R29, 0xff800000, RZ, 0xc0, !PT ;  /* 0xff8000001d227812 */ /* 0x000fe400078ec0ff */
[----:B------:R-:W-:Y:S02]  /*1390*/  LEA R29, R28, UR4, 0x2 ;  /* 0x000000041c1d7c11 */ /* 0x000fe4000f8e10ff */
[----:B------:R-:W-:Y:S02]  /*13a0*/  IADD3 R39, -R34, 0x40800000, RZ ;  /* 0x4080000022277810 */ /* 0x000fe40007ffe1ff */
[----:B------:R-:W-:-:S03]  /*13b0*/  IADD3 R37, R31, -R34, RZ ;  /* 0x800000221f257210 */ /* 0x000fc60007ffe0ff */
[----:B------:R-:W-:Y:S01]  /*13c0*/  FFMA.FTZ R28, R39, R32, -1 ;  /* 0xbf800000271c7423 */ /* 0x000fe20000010020 */
[----:B------:R-:W-:-:S03]  /*13d0*/  IADD3 R39, -R33, 0x40800000, RZ ;  /* 0x4080000021277810 */ /* 0x000fc60007ffe1ff */
[----:B------:R-:W-:Y:S01]  /*13e0*/  FADD R37, R37, R28 ;  /* 0x0000001c25257221 */ /* 0x000fe20000000000 */
[----:B-1----:R-:W-:Y:S01]  /*13f0*/  FADD R44, R35, R38 ;  /* 0x00000026232c7221 */ /* 0x002fe20000000000 */
[----:B------:R-:W-:Y:S01]  /*1400*/  IADD3 R35, R30, -R33, RZ ;  /* 0x800000211e237210 */ /* 0x000fe20007ffe0ff */
[----:B------:R-:W-:Y:S01]  /*1410*/  FFMA.FTZ R38, R39, R32, -1 ;  /* 0xbf80000027267423 */ /* 0x000fe20000010020 */
[----:B------:R-:W-:Y:S02]  /*1420*/  HFMA2.MMA R28, -RZ, RZ, 1.3056640625, -1.8671875 ;  /* 0x3d39bf78ff1c7435 */ /* 0x000fe400000001ff */
[----:B------:R-:W-:Y:S01]  /*1430*/  @!P1 STS [R29], R44 ;  /* 0x0000002c1d009388 */ /* 0x000fe20000000800 */
[----:B------:R-:W-:Y:S01]  /*1440*/  FADD R35, R35, R38 ;  /* 0x0000002623237221 */ /* 0x000fe20000000000 */
[----:B------:R-:W-:Y:S01]  /*1450*/  FADD R38, R15, R11 ;  /* 0x0000000b0f267221 */ /* 0x000fe20000000000 */
[----:B------:R-:W-:Y:S01]  /*1460*/  SHF.L.U32 R11, R36, 0x2, RZ ;  /* 0x00000002240b7819 */ /* 0x000fe200000006ff */
[----:B------:R-:W-:Y:S01]  /*1470*/  FADD R15, R12, R8 ;  /* 0x000000080c0f7221 */ /* 0x000fe20000000000 */
[----:B------:R-:W-:Y:S06]  /*1480*/  BAR.SYNC.DEFER_BLOCKING 0x0 ;  /* 0x0000000000007b1d */ /* 0x000fec0000010000 */
[----:B------:R-:W1:Y:S01]  /*1490*/  @!P2 LDS R8, [R11+UR4] ;  /* 0x000000040b08a984 */ /* 0x000e620008000800 */
[----:B------:R-:W-:Y:S01]  /*14a0*/  FSETP.GEU.AND P4, PT, R21, 1.175494350822287508e-38, PT ;  /* 0x008000001500780b */ /* 0x000fe20003f8e000 */
[----:B--2---:R-:W-:Y:S01]  /*14b0*/  FADD R3, R14, R10 ;  /* 0x0000000a0e037221 */ /* 0x004fe20000000000 */
[----:B------:R-:W-:Y:S01]  /*14c0*/  FADD R15, R4, R15 ;  /* 0x0000000f040f7221 */ /* 0x000fe20000000000 */
[-C--:B------:R-:W-:Y:S01]  /*14d0*/  FFMA.FTZ R40, R37, -R28.reuse, 0.10546888411045074463 ;  /* 0x3dd8001225287423 */ /* 0x080fe2000001081c */
[----:B------:R-:W-:Y:S01]  /*14e0*/  FFMA.FTZ R42, R35, -R28, 0.10546888411045074463 ;  /* 0x3dd80012232a7423 */ /* 0x000fe2000001081c */
[----:B------:R-:W-:Y:S01]  /*14f0*/  FADD R3, R6, R3 ;  /* 0x0000000306037221 */ /* 0x000fe20000000000 */
[----:B------:R-:W-:Y:S01]  /*1500*/  FADD R16, R16, R15 ;  /* 0x0000000f10107221 */ /* 0x000fe20000000000 */
[----:B------:R-:W-:Y:S01]  /*1510*/  FSETP.GEU.AND P3, PT, R20, 1.175494350822287508e-38, PT ;  /* 0x008000001400780b */ /* 0x000fe20003f6e000 */
[----:B------:R-:W-:Y:S01]  /*1520*/  FFMA.FTZ R40, R37, R40, -0.13229703903198242188 ;  /* 0xbe0778e025287423 */ /* 0x000fe20000010028 */
[----:B------:R-:W-:Y:S01]  /*1530*/  FFMA.FTZ R42, R35, R42, -0.13229703903198242188 ;  /* 0xbe0778e0232a7423 */ /* 0x000fe2000001002a */
[----:B------:R-:W-:Y:S01]  /*1540*/  FADD R10, R13, R9 ;  /* 0x000000090d0a7221 */ /* 0x000fe20000000000 */
[----:B------:R-:W-:Y:S01]  /*1550*/  FADD R18, R18, R3 ;  /* 0x0000000312127221 */ /* 0x000fe20000000000 */
[----:B------:R-:W-:Y:S01]  /*1560*/  FSETP.GEU.AND P5, PT, R22, 1.175494350822287508e-38, PT ;  /* 0x008000001600780b */ /* 0x000fe20003fae000 */
[----:B------:R-:W-:Y:S01]  /*1570*/  FADD R3, RZ, -R22 ;  /* 0x80000016ff037221 */ /* 0x000fe20000000000 */
[----:B------:R-:W-:Y:S01]  /*1580*/  FADD R4, RZ, -R23 ;  /* 0x80000017ff047221 */ /* 0x000fe20000000000 */
[----:B------:R-:W-:Y:S01]  /*1590*/  @!P4 FMUL R21, R21, 8388608 ;  /* 0x4b0000001515c820 */ /* 0x000fe20000400000 */
[----:B------:R-:W-:Y:S01]  /*15a0*/  FFMA.FTZ R40, R37, R40, 0.14491446316242218018 ;  /* 0x3e14647525287423 */ /* 0x000fe20000010028 */
[----:B------:R-:W-:Y:S01]  /*15b0*/  FFMA.FTZ R42, R35, R42, 0.14491446316242218018 ;  /* 0x3e146475232a7423 */ /* 0x000fe2000001002a */
[----:B------:R-:W-:Y:S01]  /*15c0*/  FADD R10, R5, R10 ;  /* 0x0000000a050a7221 */ /* 0x000fe20000000000 */
[----:B------:R-:W-:Y:S01]  /*15d0*/  FADD.FTZ.RZ R5, R3, 1 ;  /* 0x3f80000003057421 */ /* 0x000fe2000001c000 */
[----:B------:R-:W-:Y:S01]  /*15e0*/  FADD.FTZ.RZ R6, R4, 1 ;  /* 0x3f80000004067421 */ /* 0x000fe2000001c000 */
[----:B------:R-:W-:Y:S01]  /*15f0*/  FFMA.FTZ R40, R37, R40, -0.16641564667224884033 ;  /* 0xbe2a68dd25287423 */ /* 0x000fe20000010028 */
[----:B------:R-:W-:Y:S01]  /*1600*/  FFMA.FTZ R42, R35, R42, -0.16641564667224884033 ;  /* 0xbe2a68dd232a7423 */ /* 0x000fe2000001002a */
[----:B------:R-:W-:Y:S01]  /*1610*/  IADD3 R14, R21, -0x3f2aaaab, RZ ;  /* 0xc0d55555150e7810 */ /* 0x000fe20007ffe0ff */
[----:B------:R-:W-:Y:S01]  /*1620*/  FADD R38, R7, R38 ;  /* 0x0000002607267221 */ /* 0x000fe20000000000 */
[----:B------:R-:W-:Y:S01]  /*1630*/  IADD3 R5, R5, -0x3f400000, RZ ;  /* 0xc0c0000005057810 */ /* 0x000fe20007ffe0ff */
[----:B-1----:R-:W1:Y:S01]  /*1640*/  SHFL.BFLY PT, R15, R8, 0x1, 0x1f ;  /* 0x0c201f00080f7f89 */ /* 0x002e6200000e0000 */
[----:B------:R-:W-:Y:S01]  /*1650*/  LOP3.LUT R12, R36, 0x1, RZ, 0xc0, !PT ;  /* 0x00000001240c7812 */ /* 0x000fe200078ec0ff */
[----:B------:R-:W-:Y:S01]  /*1660*/  FFMA.FTZ R40, R37, R40, 0.19988867640495300293 ;  /* 0x3e4caf9e25287423 */ /* 0x000fe20000010028 */
[----:B------:R-:W-:Y:S01]  /*1670*/  IADD3 R7, R6, -0x3f400000, RZ ;  /* 0xc0c0000006077810 */ /* 0x000fe20007ffe0ff */
[----:B------:R-:W-:Y:S01]  /*1680*/  FFMA.FTZ R42, R35, R42, 0.19988867640495300293 ;  /* 0x3e4caf9e232a7423 */ /* 0x000fe2000001002a */
[----:B------:R-:W-:Y:S01]  /*1690*/  @!P3 FMUL R20, R20, 8388608 ;  /* 0x4b0000001414b820 */ /* 0x000fe20000400000 */
[----:B------:R-:W-:Y:S01]  /*16a0*/  LOP3.LUT R14, R14, 0xff800000, RZ, 0xc0, !PT ;  /* 0xff8000000e0e7812 */ /* 0x000fe200078ec0ff */
[----:B------:R-:W-:Y:S01]  /*16b0*/  @!P5 FMUL R22, R22, 8388608 ;  /* 0x4b0000001616d820 */ /* 0x000fe20000400000 */
[----:B------:R-:W-:Y:S01]  /*16c0*/  LOP3.LUT R6, R5, 0xff800000, RZ, 0xc0, !PT ;  /* 0xff80000005067812 */ /* 0x000fe200078ec0ff */
[----:B------:R-:W-:Y:S01]  /*16d0*/  FFMA.FTZ R40, R37, R40, -0.25000196695327758789 ;  /* 0xbe80004225287423 */ /* 0x000fe20000010028 */
[----:B------:R-:W-:Y:S01]  /*16e0*/  ISETP.NE.U32.AND P0, PT, R12, 0x1, PT ;  /* 0x000000010c00780c */ /* 0x000fe20003f05070 */
[----:B------:R-:W-:Y:S01]  /*16f0*/  FFMA.FTZ R42, R35, R42, -0.25000196695327758789 ;  /* 0xbe800042232a7423 */ /* 0x000fe2000001002a */
[----:B------:R-:W-:Y:S01]  /*1700*/  LOP3.LUT R5, R7, 0xff800000, RZ, 0xc0, !PT ;  /* 0xff80000007057812 */ /* 0x000fe200078ec0ff */
[----:B------:R-:W-:Y:S01]  /*1710*/  FADD R17, R17, R10 ;  /* 0x0000000a11117221 */ /* 0x000fe20000000000 */
[----:B------:R-:W-:-:S02]  /*1720*/  FSEL R12, RZ, -23, P4 ;  /* 0xc1b80000ff0c7808 */ /* 0x000fc40002000000 */
[----:B------:R-:W-:Y:S02]  /*1730*/  I2FP.F32.S32 R13, R14 ;  /* 0x0000000e000d7245 */ /* 0x000fe40000201400 */
[----:B------:R-:W-:Y:S01]  /*1740*/  IADD3 R39, R20, -0x3f2aaaab, RZ ;  /* 0xc0d5555514277810 */ /* 0x000fe20007ffe0ff */
[----:B------:R-:W-:Y:S01]  /*1750*/  FADD R19, R19, R38 ;  /* 0x0000002613137221 */ /* 0x000fe20000000000 */
[----:B------:R-:W-:Y:S02]  /*1760*/  IADD3 R9, -R6, 0x40800000, RZ ;  /* 0x4080000006097810 */ /* 0x000fe40007ffe1ff */
[----:B------:R-:W-:Y:S01]  /*1770*/  IADD3 R10, R22, -0x3f2aaaab, RZ ;  /* 0xc0d55555160a7810 */ /* 0x000fe20007ffe0ff */
[----:B------:R-:W-:Y:S01]  /*1780*/  FFMA.FTZ R40, R37, R40, 0.33333510160446166992 ;  /* 0x3eaaaae625287423 */ /* 0x000fe20000010028 */
[----:B------:R-:W-:Y:S01]  /*1790*/  IADD3 R7, -R5, 0x40800000, RZ ;  /* 0x4080000005077810 */ /* 0x000fe20007ffe1ff */
[----:B------:R-:W-:Y:S01]  /*17a0*/  FFMA.FTZ R42, R35, R42, 0.33333510160446166992 ;  /* 0x3eaaaae6232a7423 */ /* 0x000fe2000001002a */
[----:B------:R-:W-:Y:S01]  /*17b0*/  ISETP.LT.AND P0, PT, R36, 0x2, P0 ;  /* 0x000000022400780c */ /* 0x000fe20000701270 */
[----:B------:R-:W-:Y:S01]  /*17c0*/  FFMA.FTZ R12, R13, 1.1920928955078125e-07, R12 ;  /* 0x340000000d0c7823 */ /* 0x000fe2000001000c */
[----:B------:R-:W-:Y:S01]  /*17d0*/  FSEL R38, RZ, -23, P5 ;  /* 0xc1b80000ff267808 */ /* 0x000fe20002800000 */
[----:B-1----:R-:W-:Y:S01]  /*17e0*/  FADD R8, R8, R15 ;  /* 0x0000000f08087221 */ /* 0x002fe20000000000 */
[----:B------:R-:W-:-:S02]  /*17f0*/  LOP3.LUT R39, R39, 0xff800000, RZ, 0xc0, !PT ;  /* 0xff80000027277812 */ /* 0x000fc400078ec0ff */
[----:B------:R-:W-:Y:S01]  /*1800*/  ISETP.GE.U32.AND P5, PT, R31, 0x7f800000, PT ;  /* 0x7f8000001f00780c */ /* 0x000fe20003fa6070 */
[----:B------:R-:W-:Y:S01]  /*1810*/  FFMA.FTZ R9, R9, R32, -1 ;  /* 0xbf80000009097423 */ /* 0x000fe20000010020 */
[----:B------:R-:W-:Y:S01]  /*1820*/  LOP3.LUT R13, R10, 0xff800000, RZ, 0xc0, !PT ;  /* 0xff8000000a0d7812 */ /* 0x000fe200078ec0ff */
[----:B------:R-:W-:Y:S01]  /*1830*/  FFMA.FTZ R40, R37, R40, -0.5 ;  /* 0xbf00000025287423 */ /* 0x000fe20000010028 */
[----:B------:R-:W-:Y:S01]  /*1840*/  IADD3 R15, R21, -R14, RZ ;  /* 0x8000000e150f7210 */ /* 0x000fe20007ffe0ff */
[----:B------:R-:W-:Y:S01]  /*1850*/  FFMA.FTZ R42, R35, R42, -0.5 ;  /* 0xbf000000232a7423 */ /* 0x000fe2000001002a */
[----:B------:R-:W-:Y:S01]  /*1860*/  FFMA.FTZ R32, R7, R32, -1 ;  /* 0xbf80000007207423 */ /* 0x000fe20000010020 */
[----:B------:R-:W-:Y:S02]  /*1870*/  FSEL R10, RZ, -23, P3 ;  /* 0xc1b80000ff0a7808 */ /* 0x000fe40001800000 */
[----:B------:R-:W-:Y:S02]  /*1880*/  I2FP.F32.S32 R7, R39 ;  /* 0x0000002700077245 */ /* 0x000fe40000201400 */
[----:B------:R-:W-:-:S02]  /*1890*/  I2FP.F32.S32 R33, R33 ;  /* 0x0000002100217245 */ /* 0x000fc40000201400 */
[----:B------:R-:W-:Y:S01]  /*18a0*/  I2FP.F32.S32 R41, R13 ;  /* 0x0000000d00297245 */ /* 0x000fe20000201400 */
[----:B------:R-:W-:Y:S01]  /*18b0*/  FMUL R40, R37, R40 ;  /* 0x0000002825287220 */ /* 0x000fe20000400000 */
[----:B------:R-:W-:Y:S01]  /*18c0*/  I2FP.F32.S32 R34, R34 ;  /* 0x0000002200227245 */ /* 0x000fe20000201400 */
[----:B------:R-:W-:Y:S01]  /*18d0*/  FMUL R42, R35, R42 ;  /* 0x0000002a232a7220 */ /* 0x000fe20000400000 */
[----:B------:R-:W-:Y:S01]  /*18e0*/  FADD R15, R15, -1 ;  /* 0xbf8000000f0f7421 */ /* 0x000fe20000000000 */
[----:B------:R-:W-:Y:S01]  /*18f0*/  FFMA.FTZ R10, R7, 1.1920928955078125e-07, R10 ;  /* 0x34000000070a7823 */ /* 0x000fe2000001000a */
[----:B------:R-:W-:Y:S01]  /*1900*/  FMUL R14, R33, 1.1920928955078125e-07 ;  /* 0x34000000210e7820 */ /* 0x000fe20000400000 */
[----:B------:R-:W-:Y:S01]  /*1910*/  FFMA.FTZ R7, R41, 1.1920928955078125e-07, R38 ;  /* 0x3400000029077823 */ /* 0x000fe20000010026 */
[----:B------:R-:W-:Y:S01]  /*1920*/  IADD3 R33, R20, -R39, RZ ;  /* 0x8000002714217210 */ /* 0x000fe20007ffe0ff */
[----:B------:R-:W-:Y:S01]  /*1930*/  FFMA.FTZ R37, R37, R40, R37 ;  /* 0x0000002825257223 */ /* 0x000fe20000010025 */
[----:B------:R-:W-:Y:S01]  /*1940*/  FFMA.FTZ R35, R35, R42, R35 ;  /* 0x0000002a23237223 */ /* 0x000fe20000010023 */
[----:B------:R-:W-:Y:S01]  /*1950*/  FMUL R34, R34, 1.1920928955078125e-07 ;  /* 0x3400000022227820 */ /* 0x000fe20000400000 */
[----:B------:R-:W-:Y:S01]  /*1960*/  FFMA.FTZ R38, R15, -R0, 0.14084610342979431152 ;  /* 0x3e1039f60f267423 */ /* 0x000fe20000010800 */
[----:B------:R3:W-:Y:S01]  /*1970*/  @P0 STS [R11+UR4], R8 ;  /* 0x000000080b000988 */ /* 0x0007e20008000804 */
[----:B------:R-:W-:Y:S01]  /*1980*/  BSSY B0, `(.L_x_8) ;  /* 0x000000e000007945 */ /* 0x000fe20003800000 */
[----:B------:R-:W-:Y:S01]  /*1990*/  BAR.SYNC.DEFER_BLOCKING 0x0 ;  /* 0x0000000000007b1d */ /* 0x000fe20000010000 */
[----:B------:R-:W-:Y:S01]  /*19a0*/  FSETP.GEU.AND P3, PT, R23, 1.175494350822287508e-38, PT ;  /* 0x008000001700780b */ /* 0x000fe20003f6e000 */
[----:B------:R-:W-:Y:S01]  /*19b0*/  FFMA.FTZ R34, R34, 0.69314718246459960938, R37 ;  /* 0x3f31721822227823 */ /* 0x000fe20000010025 */
[----:B------:R-:W-:Y:S01]  /*19c0*/  ISETP.GE.U32.AND P4, PT, R30, 0x7f800000, PT ;  /* 0x7f8000001e00780c */ /* 0x000fe20003f86070 */
[----:B------:R-:W-:Y:S01]  /*19d0*/  FFMA.FTZ R14, R14, 0.69314718246459960938, R35 ;  /* 0x3f3172180e0e7823 */ /* 0x000fe20000010023 */
[----:B------:R-:W-:Y:S01]  /*19e0*/  FADD R33, R33, -1 ;  /* 0xbf80000021217421 */ /* 0x000fe20000000000 */
[----:B------:R-:W-:Y:S01]  /*19f0*/  FFMA.FTZ R38, R15, R38, -0.12148627638816833496 ;  /* 0xbdf8cdcc0f267423 */ /* 0x000fe20000010026 */
[----:B---3--:R-:W-:Y:S09]  /*1a00*/  @!P5 BRA `(.L_x_9) ;  /* 0x000000000014d947 */ /* 0x008ff20003800000 */
[C---:B------:R-:W-:Y:S02]  /*1a10*/  ISETP.GE.AND P5, PT, R31.reuse, -0x407fffff, PT ;  /* 0xbf8000011f00780c */ /* 0x040fe40003fa6270 */
[----:B------:R-:W-:-:S11]  /*1a20*/  FSETP.NEU.AND P6, PT, R31, RZ, PT ;  /* 0x000000ff1f00720b */ /* 0x000fd60003fcd000 */
[----:B------:R-:W-:-:S05]  /*1a30*/  @P5 MOV R8, 0x7f800000 ;  /* 0x7f80000000085802 */ /* 0x000fca0000000f00 */
[----:B------:R-:W-:-:S05]  /*1a40*/  @P5 FFMA.FTZ R34, R31, R8, +INF ;  /* 0x7f8000001f225423 */ /* 0x000fca0000010008 */
[----:B------:R-:W-:-:S07]  /*1a50*/  FSEL R34, R34, -RZ, P6 ;  /* 0x800000ff22227208 */ /* 0x000fce0003000000 */
.L_x_9:
[----:B------:R-:W-:Y:S05]  /*1a60*/  BSYNC B0 ;  /* 0x0000000000007941 */ /* 0x000fea0003800000 */
.L_x_8:
[----:B------:R-:W-:Y:S04]  /*1a70*/  BSSY B0, `(.L_x_10) ;  /* 0x0000007000007945 */ /* 0x000fe80003800000 */
[----:B------:R-:W-:Y:S05]  /*1a80*/  @!P4 BRA `(.L_x_11) ;  /* 0x000000000014c947 */ /* 0x000fea0003800000 */
[C---:B------:R-:W-:Y:S02]  /*1a90*/  ISETP.GE.AND P4, PT, R30.reuse, -0x407fffff, PT ;  /* 0xbf8000011e00780c */ /* 0x040fe40003f86270 */
[----:B------:R-:W-:-:S11]  /*1aa0*/  FSETP.NEU.AND P5, PT, R30, RZ, PT ;  /* 0x000000ff1e00720b */ /* 0x000fd60003fad000 */
[----:B------:R-:W-:-:S05]  /*1ab0*/  @P4 MOV R31, 0x7f800000 ;  /* 0x7f800000001f4802 */ /* 0x000fca0000000f00 */
[----:B------:R-:W-:-:S05]  /*1ac0*/  @P4 FFMA.FTZ R14, R30, R31, +INF ;  /* 0x7f8000001e0e4423 */ /* 0x000fca000001001f */
[----:B------:R-:W-:-:S07]  /*1ad0*/  FSEL R14, R14, -RZ, P5 ;  /* 0x800000ff0e0e7208 */ /* 0x000fce0002800000 */
.L_x_11:
[----:B------:R-:W-:Y:S05]  /*1ae0*/  BSYNC B0 ;  /* 0x0000000000007941 */ /* 0x000fea0003800000 */
.L_x_10:
[----:B------:R-:W-:Y:S01]  /*1af0*/  MOV R8, R34 ;  /* 0x0000002200087202 */ /* 0x000fe20000000f00 */
[----:B------:R-:W-:Y:S01]  /*1b00*/  FFMA.FTZ R30, R33, -R0, 0.14084610342979431152 ;  /* 0x3e1039f6211e7423 */ /* 0x000fe20000010800 */
[----:B------:R-:W-:Y:S01]  /*1b10*/  FFMA.FTZ R38, R15, R38, 0.13980610668659210205 ;  /* 0x3e0f29550f267423 */ /* 0x000fe20000010026 */
[----:B------:R-:W-:Y:S01]  /*1b20*/  @!P3 FMUL R23, R23, 8388608 ;  /* 0x4b0000001717b820 */ /* 0x000fe20000400000 */
[C---:B------:R-:W-:Y:S01]  /*1b30*/  FSETP.GT.AND P4, PT, R8.reuse, -100, PT ;  /* 0xc2c800000800780b */ /* 0x040fe20003f84000 */
[----:B------:R-:W-:Y:S01]  /*1b40*/  FFMA.FTZ R34, R33, R30, -0.12148627638816833496 ;  /* 0xbdf8cdcc21227423 */ /* 0x000fe2000001001e */
[----:B------:R-:W-:Y:S01]  /*1b50*/  FSETP.NAN.AND P5, PT, R8, R8, PT ;  /* 0x000000080800720b */ /* 0x000fe20003fa8000 */
[----:B------:R-:W-:Y:S01]  /*1b60*/  FFMA.FTZ R38, R15, R38, -0.16684235632419586182 ;  /* 0xbe2ad8b90f267423 */ /* 0x000fe20000010026 */
[----:B------:R-:W-:Y:S01]  /*1b70*/  FSEL R30, RZ, -23, P3 ;  /* 0xc1b80000ff1e7808 */ /* 0x000fe20001800000 */
[----:B------:R-:W-:Y:S01]  /*1b80*/  FFMA.FTZ R34, R33, R34, 0.13980610668659210205 ;  /* 0x3e0f295521227423 */ /* 0x000fe20000010022 */
[----:B------:R-:W-:Y:S01]  /*1b90*/  FSETP.GT.AND P3, PT, R14, -100, PT ;  /* 0xc2c800000e00780b */ /* 0x000fe20003f64000 */
[----:B------:R-:W-:Y:S01]  /*1ba0*/  FFMA.FTZ R38, R15, R38, 0.20012299716472625732 ;  /* 0x3e4ced0b0f267423 */ /* 0x000fe20000010026 */
[----:B------:R-:W-:Y:S01]  /*1bb0*/  FSETP.GEU.AND P6, PT, |R16|, 1.175494350822287508e-38, PT ;  /* 0x008000001000780b */ /* 0x000fe20003fce200 */
[----:B------:R-:W-:Y:S01]  /*1bc0*/  FFMA.FTZ R34, R33, R34, -0.16684235632419586182 ;  /* 0xbe2ad8b921227423 */ /* 0x000fe20000010022 */
[----:B------:R-:W-:Y:S01]  /*1bd0*/  IADD3 R31, R23, -0x3f2aaaab, RZ ;  /* 0xc0d55555171f7810 */ /* 0x000fe20007ffe0ff */
[----:B------:R-:W-:Y:S01]  /*1be0*/  FFMA.FTZ R40, R15, R38, -0.24999669194221496582 ;  /* 0xbe7fff220f287423 */ /* 0x000fe20000010026 */
[----:B------:R-:W-:Y:S01]  /*1bf0*/  BSSY B0, `(.L_x_12) ;  /* 0x000007b000007945 */ /* 0x000fe20003800000 */
[----:B------:R-:W-:Y:S01]  /*1c00*/  @!P4 FSEL R8, R8, -100, P5 ;  /* 0xc2c800000808c808 */ /* 0x000fe20002800000 */
[----:B------:R-:W-:Y:S01]  /*1c10*/  FFMA.FTZ R38, R33, R34, 0.20012299716472625732 ;  /* 0x3e4ced0b21267423 */ /* 0x000fe20000010022 */
[----:B------:R-:W-:Y:S01]  /*1c20*/  FSETP.GT.AND P4, PT, |R16|, 8.50705917302346158658e+37, PT ;  /* 0x7e8000001000780b */ /* 0x000fe20003f84200 */
[----:B------:R-:W-:Y:S01]  /*1c30*/  FFMA.FTZ R40, R15, R40, 0.33333182334899902344 ;  /* 0x3eaaaa780f287423 */ /* 0x000fe20000010028 */
[C---:B------:R-:W-:Y:S01]  /*1c40*/  FSETP.NAN.AND P5, PT, R14.reuse, R14, PT ;  /* 0x0000000e0e00720b */ /* 0x040fe20003fa8000 */
[----:B------:R-:W-:Y:S01]  /*1c50*/  FFMA.FTZ R38, R33, R38, -0.24999669194221496582 ;  /* 0xbe7fff2221267423 */ /* 0x000fe20000010026 */
[----:B------:R-:W-:Y:S01]  /*1c60*/  LOP3.LUT R34, R31, 0xff800000, RZ, 0xc0, !PT ;  /* 0xff8000001f227812 */ /* 0x000fe200078ec0ff */
[----:B------:R-:W-:Y:S01]  /*1c70*/  FFMA.FTZ R40, R15, R40, -0.5 ;  /* 0xbf0000000f287423 */ /* 0x000fe20000010028 */
[----:B------:R-:W-:Y:S01]  /*1c80*/  @!P3 FSEL R14, R14, -100, P5 ;  /* 0xc2c800000e0eb808 */ /* 0x000fe20002800000 */
[----:B------:R-:W-:Y:S01]  /*1c90*/  FFMA.FTZ R38, R33, R38, 0.33333182334899902344 ;  /* 0x3eaaaa7821267423 */ /* 0x000fe20000010026 */
[----:B------:R-:W-:Y:S01]  /*1ca0*/  FSETP.GT.AND P5, PT, |R17|, 8.50705917302346158658e+37, PT ;  /* 0x7e8000001100780b */ /* 0x000fe20003fa4200 */
[----:B------:R-:W-:Y:S01]  /*1cb0*/  FMUL R40, R15, R40 ;  /* 0x000000280f287220 */ /* 0x000fe20000400000 */
[----:B------:R-:W-:Y:S01]  /*1cc0*/  I2FP.F32.S32 R31, R34 ;  /* 0x00000022001f7245 */ /* 0x000fe20000201400 */
[----:B------:R-:W-:Y:S01]  /*1cd0*/  FFMA.FTZ R38, R33, R38, -0.5 ;  /* 0xbf00000021267423 */ /* 0x000fe20000010026 */
[----:B------:R-:W-:Y:S01]  /*1ce0*/  FSETP.GEU.AND P3, PT, |R17|, 1.175494350822287508e-38, PT ;  /* 0x008000001100780b */ /* 0x000fe20003f6e200 */
[----:B------:R-:W-:Y:S01]  /*1cf0*/  @P4 FMUL R16, R16, 0.25 ;  /* 0x3e80000010104820 */ /* 0x000fe20000400000 */
[----:B------:R-:W-:Y:S01]  /*1d00*/  @P4 FMUL R24, R24, 0.25 ;  /* 0x3e80000018184820 */ /* 0x000fe20000400000 */
[----:B------:R-:W-:Y:S01]  /*1d10*/  FSETP.GT.AND P4, PT, |R18|, 8.50705917302346158658e+37, PT ;  /* 0x7e8000001200780b */ /* 0x000fe20003f84200 */
[----:B------:R-:W-:Y:S01]  /*1d20*/  FFMA.FTZ R30, R31, 1.1920928955078125e-07, R30 ;  /* 0x340000001f1e7823 */ /* 0x000fe2000001001e */
[----:B------:R-:W-:Y:S01]  /*1d30*/  @!P6 FMUL R16, R16, 16777216 ;  /* 0x4b8000001010e820 */ /* 0x000fe20000400000 */
[----:B------:R-:W-:Y:S01]  /*1d40*/  @!P6 FMUL R24, R24, 16777216 ;  /* 0x4b8000001818e820 */ /* 0x000fe20000400000 */
[----:B------:R-:W-:Y:S01]  /*1d50*/  ISETP.GE.U32.AND P6, PT, R21, 0x7f800000, PT ;  /* 0x7f8000001500780c */ /* 0x000fe20003fc6070 */
[----:B------:R-:W-:Y:S01]  /*1d60*/  FFMA.FTZ R15, R15, R40, R15 ;  /* 0x000000280f0f7223 */ /* 0x000fe2000001000f */
[----:B------:R-:W-:Y:S01]  /*1d70*/  FMUL R38, R33, R38 ;  /* 0x0000002621267220 */ /* 0x000fe20000400000 */
[----:B------:R-:W-:Y:S01]  /*1d80*/  @P5 FMUL R17, R17, 0.25 ;  /* 0x3e80000011115820 */ /* 0x000fe20000400000 */
[----:B------:R-:W-:Y:S01]  /*1d90*/  @P5 FMUL R25, R25, 0.25 ;  /* 0x3e80000019195820 */ /* 0x000fe20000400000 */
[----:B------:R-:W-:Y:S01]  /*1da0*/  IADD3 R31, R23, -R34, RZ ;  /* 0x80000022171f7210 */ /* 0x000fe20007ffe0ff */
[----:B------:R-:W-:Y:S01]  /*1db0*/  FFMA.FTZ R33, R33, R38, R33 ;  /* 0x0000002621217223 */ /* 0x000fe20000010021 */
[----:B------:R-:W-:Y:S01]  /*1dc0*/  FSETP.GEU.AND P5, PT, |R18|, 1.175494350822287508e-38, PT ;  /* 0x008000001200780b */ /* 0x000fe20003fae200 */
[----:B------:R-:W-:Y:S01]  /*1dd0*/  FFMA.FTZ R35, R12, 0.69314718246459960938, R15 ;  /* 0x3f3172180c237823 */ /* 0x000fe2000001000f */
[----:B------:R-:W-:Y:S01]  /*1de0*/  IADD3 R15, R22, -R13, RZ ;  /* 0x8000000d160f7210 */ /* 0x000fe20007ffe0ff */
[----:B------:R-:W-:Y:S01]  /*1df0*/  FADD R31, R31, -1 ;  /* 0xbf8000001f1f7421 */ /* 0x000fe20000000000 */
[----:B------:R-:W-:Y:S01]  /*1e00*/  FFMA.FTZ R12, R10, 0.69314718246459960938, R33 ;  /* 0x3f3172180a0c7823 */ /* 0x000fe20000010021 */
[----:B------:R-:W-:Y:S01]  /*1e10*/  @P4 FMUL R18, R18, 0.25 ;  /* 0x3e80000012124820 */ /* 0x000fe20000400000 */
[----:B------:R-:W-:Y:S01]  /*1e20*/  @P6 MOV R34, 0x7f800000 ;  /* 0x7f80000000226802 */ /* 0x000fe20000000f00 */
[----:B------:R-:W-:Y:S01]  /*1e30*/  FFMA.FTZ R10, R31, -R0, 0.14084610342979431152 ;  /* 0x3e1039f61f0a7423 */ /* 0x000fe20000010800 */
[----:B------:R-:W-:Y:S01]  /*1e40*/  @P4 FMUL R26, R26, 0.25 ;  /* 0x3e8000001a1a4820 */ /* 0x000fe20000400000 */
[----:B------:R-:W-:Y:S01]  /*1e50*/  FADD R15, R15, -1 ;  /* 0xbf8000000f0f7421 */ /* 0x000fe20000000000 */
[----:B------:R-:W-:Y:S01]  /*1e60*/  @!P3 FMUL R17, R17, 16777216 ;  /* 0x4b8000001111b820 */ /* 0x000fe20000400000 */
[----:B------:R-:W-:Y:S01]  /*1e70*/  @!P3 FMUL R25, R25, 16777216 ;  /* 0x4b8000001919b820 */ /* 0x000fe20000400000 */
[----:B------:R-:W-:Y:S01]  /*1e80*/  @P6 FFMA.FTZ R35, R21, R34, +INF ;  /* 0x7f80000015236423 */ /* 0x000fe20000010022 */
[----:B------:R-:W-:Y:S01]  /*1e90*/  ISETP.GE.U32.AND P3, PT, R20, 0x7f800000, PT ;  /* 0x7f8000001400780c */ /* 0x000fe20003f66070 */
[----:B------:R-:W-:Y:S01]  /*1ea0*/  FFMA.FTZ R34, R31, R10, -0.12148627638816833496 ;  /* 0xbdf8cdcc1f227423 */ /* 0x000fe2000001000a */
[----:B------:R-:W-:Y:S01]  /*1eb0*/  @!P5 FMUL R18, R18, 16777216 ;  /* 0x4b8000001212d820 */ /* 0x000fe20000400000 */
[----:B------:R-:W-:Y:S01]  /*1ec0*/  @!P5 FMUL R26, R26, 16777216 ;  /* 0x4b8000001a1ad820 */ /* 0x000fe20000400000 */
[----:B------:R-:W-:Y:S01]  /*1ed0*/  FFMA.FTZ R0, R15, -R0, 0.14084610342979431152 ;  /* 0x3e1039f60f007423 */ /* 0x000fe20000010800 */
[----:B------:R-:W-:Y:S01]  /*1ee0*/  FSETP.NEU.AND P5, PT, R21, RZ, PT ;  /* 0x000000ff1500720b */ /* 0x000fe20003fad000 */
[----:B------:R-:W-:Y:S01]  /*1ef0*/  FFMA.FTZ R34, R31, R34, 0.13980610668659210205 ;  /* 0x3e0f29551f227423 */ /* 0x000fe20000010022 */
[----:B------:R-:W-:Y:S01]  /*1f00*/  FSETP.GT.AND P4, PT, |R19|, 8.50705917302346158658e+37, PT ;  /* 0x7e8000001300780b */ /* 0x000fe20003f84200 */
[----:B------:R-:W-:Y:S01]  /*1f10*/  FFMA.FTZ R10, R15, R0, -0.12148627638816833496 ;  /* 0xbdf8cdcc0f0a7423 */ /* 0x000fe20000010000 */
[----:B------:R-:W-:Y:S01]  /*1f20*/  FSEL R0, R35, -INF , P5 ;  /* 0xff80000023007808 */ /* 0x000fe20002800000 */
[----:B------:R-:W-:Y:S01]  /*1f30*/  FFMA.FTZ R38, R31, R34, -0.16684235632419586182 ;  /* 0xbe2ad8b91f267423 */ /* 0x000fe20000010022 */
[----:B------:R-:W-:Y:S01]  /*1f40*/  FSETP.GEU.AND P6, PT, |R19|, 1.175494350822287508e-38, PT ;  /* 0x008000001300780b */ /* 0x000fe20003fce200 */
[----:B------:R-:W-:Y:S01]  /*1f50*/  FFMA.FTZ R10, R15, R10, 0.13980610668659210205 ;  /* 0x3e0f29550f0a7423 */ /* 0x000fe2000001000a */
[----:B------:R-:W-:Y:S01]  /*1f60*/  FSETP.GT.AND P5, PT, R0, -100, PT ;  /* 0xc2c800000000780b */ /* 0x000fe20003fa4000 */
[----:B------:R-:W-:Y:S01]  /*1f70*/  FFMA.FTZ R38, R31, R38, 0.20012299716472625732 ;  /* 0x3e4ced0b1f267423 */ /* 0x000fe20000010026 */
[----:B------:R-:W-:Y:S01]  /*1f80*/  @P3 MOV R13, 0x7f800000 ;  /* 0x7f800000000d3802 */ /* 0x000fe20000000f00 */
[----:B------:R-:W-:Y:S01]  /*1f90*/  FFMA.FTZ R34, R15, R10, -0.16684235632419586182 ;  /* 0xbe2ad8b90f227423 */ /* 0x000fe2000001000a */
[----:B------:R-:W-:Y:S01]  /*1fa0*/  IADD3 R10, R3, -R6, RZ ;  /* 0x80000006030a7210 */ /* 0x000fe20007ffe0ff */
[C---:B------:R-:W-:Y:S01]  /*1fb0*/  FFMA.FTZ R38, R31.reuse, R38, -0.24999669194221496582 ;  /* 0xbe7fff221f267423 */ /* 0x040fe20000010026 */
[----:B------:R-:W-:Y:S01]  /*1fc0*/  I2FP.F32.S32 R6, R6 ;  /* 0x0000000600067245 */ /* 0x000fe20000201400 */
[----:B------:R-:W-:Y:S01]  /*1fd0*/  @P3 FFMA.FTZ R12, R20, R13, +INF ;  /* 0x7f800000140c3423 */ /* 0x000fe2000001000d */
[----:B------:R-:W-:Y:S01]  /*1fe0*/  FSETP.NAN.AND P3, PT, R0, R0, PT ;  /* 0x000000000000720b */ /* 0x000fe20003f68000 */
[----:B------:R-:W-:Y:S01]  /*1ff0*/  FFMA.FTZ R38, R31, R38, 0.33333182334899902344 ;  /* 0x3eaaaa781f267423 */ /* 0x000fe20000010026 */
[----:B------:R-:W-:Y:S01]  /*2000*/  FADD R13, R10, R9 ;  /* 0x000000090a0d7221 */ /* 0x000fe20000000000 */
[----:B------:R-:W-:Y:S01]  /*2010*/  FFMA.FTZ R34, R15, R34, 0.20012299716472625732 ;  /* 0x3e4ced0b0f227423 */ /* 0x000fe20000010022 */
[----:B------:R-:W-:Y:S01]  /*2020*/  @P4 FMUL R19, R19, 0.25 ;  /* 0x3e80000013134820 */ /* 0x000fe20000400000 */
[----:B------:R-:W-:Y:S01]  /*2030*/  @!P5 FSEL R0, R0, -100, P3 ;  /* 0xc2c800000000d808 */ /* 0x000fe20001800000 */
[----:B------:R-:W-:Y:S01]  /*2040*/  FFMA.FTZ R38, R31, R38, -0.5 ;  /* 0xbf0000001f267423 */ /* 0x000fe20000010026 */
[----:B------:R-:W-:Y:S01]  /*2050*/  ISETP.GE.U32.AND P3, PT, R23, 0x7f800000, PT ;  /* 0x7f8000001700780c */ /* 0x000fe20003f66070 */
[----:B------:R-:W-:Y:S01]  /*2060*/  FFMA.FTZ R10, R13, -R28, 0.10546888411045074463 ;  /* 0x3dd800120d0a7423 */ /* 0x000fe2000001081c */
[----:B------:R-:W-:Y:S01]  /*2070*/  FFMA.FTZ R34, R15, R34, -0.24999669194221496582 ;  /* 0xbe7fff220f227423 */ /* 0x000fe20000010022 */
[----:B------:R-:W-:Y:S01]  /*2080*/  FMUL R38, R31, R38 ;  /* 0x000000261f267220 */ /* 0x000fe20000400000 */
[----:B------:R-:W-:Y:S01]  /*2090*/  @P4 FMUL R27, R27, 0.25 ;  /* 0x3e8000001b1b4820 */ /* 0x000fe20000400000 */
[----:B------:R-:W-:Y:S01]  /*20a0*/  FFMA.FTZ R10, R13, R10, -0.13229703903198242188 ;  /* 0xbe0778e00d0a7423 */ /* 0x000fe2000001000a */
[----:B------:R-:W-:Y:S01]  /*20b0*/  ISETP.GE.U32.AND P5, PT, R22, 0x7f800000, PT ;  /* 0x7f8000001600780c */ /* 0x000fe20003fa6070 */
[----:B------:R-:W-:Y:S01]  /*20c0*/  FFMA.FTZ R31, R31, R38, R31 ;  /* 0x000000261f1f7223 */ /* 0x000fe2000001001f */
[----:B------:R-:W-:Y:S01]  /*20d0*/  FSETP.NEU.AND P4, PT, R20, RZ, PT ;  /* 0x000000ff1400720b */ /* 0x000fe20003f8d000 */
[----:B------:R-:W-:Y:S01]  /*20e0*/  FFMA.FTZ R34, R15, R34, 0.33333182334899902344 ;  /* 0x3eaaaa780f227423 */ /* 0x000fe20000010022 */
[----:B------:R-:W-:Y:S01]  /*20f0*/  FFMA.FTZ R20, R13, R10, 0.14491446316242218018 ;  /* 0x3e1464750d147423 */ /* 0x000fe2000001000a */
[----:B------:R-:W-:Y:S01]  /*2100*/  FFMA.FTZ R10, R30, 0.69314718246459960938, R31 ;  /* 0x3f3172181e0a7823 */ /* 0x000fe2000001001f */
[----:B------:R-:W-:Y:S01]  /*2110*/  IADD3 R9, R4, -R5, RZ ;  /* 0x8000000504097210 */ /* 0x000fe20007ffe0ff */
[----:B------:R-:W-:Y:S01]  /*2120*/  FFMA.FTZ R34, R15, R34, -0.5 ;  /* 0xbf0000000f227423 */ /* 0x000fe20000010022 */
[----:B------:R-:W-:Y:S01]  /*2130*/  @P3 MOV R30, 0x7f800000 ;  /* 0x7f800000001e3802 */ /* 0x000fe20000000f00 */
[----:B------:R-:W-:Y:S01]  /*2140*/  FFMA.FTZ R20, R13, R20, -0.16641564667224884033 ;  /* 0xbe2a68dd0d147423 */ /* 0x000fe20000010014 */
[----:B------:R-:W-:Y:S01]  /*2150*/  FSEL R12, R12, -INF , P4 ;  /* 0xff8000000c0c7808 */ /* 0x000fe20002000000 */
[----:B------:R-:W-:Y:S01]  /*2160*/  FMUL R34, R15, R34 ;  /* 0x000000220f227220 */ /* 0x000fe20000400000 */
[----:B------:R-:W-:Y:S01]  /*2170*/  FADD R9, R9, R32 ;  /* 0x0000002009097221 */ /* 0x000fe20000000000 */
[----:B------:R-:W-:Y:S01]  /*2180*/  @P3 FFMA.FTZ R10, R23, R30, +INF ;  /* 0x7f800000170a3423 */ /* 0x000fe2000001001e */
[----:B------:R-:W-:Y:S01]  /*2190*/  FSETP.GT.AND P3, PT, R12, -100, PT ;  /* 0xc2c800000c00780b */ /* 0x000fe20003f64000 */
[----:B------:R-:W-:Y:S01]  /*21a0*/  FFMA.FTZ R34, R15, R34, R15 ;  /* 0x000000220f227223 */ /* 0x000fe2000001000f */
[----:B------:R-:W-:Y:S01]  /*21b0*/  @P5 MOV R21, 0x7f800000 ;  /* 0x7f80000000155802 */ /* 0x000fe20000000f00 */
[----:B------:R-:W-:Y:S01]  /*21c0*/  FFMA.FTZ R28, R9, -R28, 0.10546888411045074463 ;  /* 0x3dd80012091c7423 */ /* 0x000fe2000001081c */
[----:B------:R-:W-:Y:S01]  /*21d0*/  FFMA.FTZ R20, R13, R20, 0.19988867640495300293 ;  /* 0x3e4caf9e0d147423 */ /* 0x000fe20000010014 */
[----:B------:R-:W-:Y:S01]  /*21e0*/  FFMA.FTZ R15, R7, 0.69314718246459960938, R34 ;  /* 0x3f317218070f7823 */ /* 0x000fe20000010022 */
[----:B------:R1:W1:Y:S01]  /*21f0*/  MUFU.RCP R30, R17 ;  /* 0x00000011001e7308 */ /* 0x0002620000001000 */
[----:B------:R-:W-:Y:S01]  /*2200*/  @P5 FFMA.FTZ R15, R22, R21, +INF ;  /* 0x7f800000160f5423 */ /* 0x000fe20000010015 */
[----:B------:R-:W-:Y:S01]  /*2210*/  FFMA.FTZ R28, R9, R28, -0.13229703903198242188 ;  /* 0xbe0778e0091c7423 */ /* 0x000fe2000001001c */
[----:B------:R-:W-:Y:S01]  /*2220*/  FFMA.FTZ R20, R13, R20, -0.25000196695327758789 ;  /* 0xbe8000420d147423 */ /* 0x000fe20000010014 */
[----:B------:R-:W-:Y:S01]  /*2230*/  FSETP.NAN.AND P5, PT, R12, R12, PT ;  /* 0x0000000c0c00720b */ /* 0x000fe20003fa8000 */
[----:B------:R-:W-:Y:S01]  /*2240*/  FMUL R6, R6, 1.1920928955078125e-07 ;  /* 0x3400000006067820 */ /* 0x000fe20000400000 */
[----:B------:R-:W-:Y:S01]  /*2250*/  FFMA.FTZ R28, R9, R28, 0.14491446316242218018 ;  /* 0x3e146475091c7423 */ /* 0x000fe2000001001c */
[----:B------:R-:W-:Y:S01]  /*2260*/  FFMA.FTZ R20, R13, R20, 0.33333510160446166992 ;  /* 0x3eaaaae60d147423 */ /* 0x000fe20000010014 */
[----:B------:R-:W-:Y:S01]  /*2270*/  @!P3 FSEL R12, R12, -100, P5 ;  /* 0xc2c800000c0cb808 */ /* 0x000fe20002800000 */
[----:B------:R1:W1:Y:S01]  /*2280*/  MUFU.RCP R7, R16 ;  /* 0x0000001000077308 */ /* 0x0002620000001000 */
[----:B------:R-:W-:Y:S01]  /*2290*/  ISETP.GE.U32.AND P5, PT, R3, 0x7f800000, PT ;  /* 0x7f8000000300780c */ /* 0x000fe20003fa6070 */
[----:B------:R-:W-:Y:S01]  /*22a0*/  FFMA.FTZ R28, R9, R28, -0.16641564667224884033 ;  /* 0xbe2a68dd091c7423 */ /* 0x000fe2000001001c */
[----:B------:R-:W-:Y:S01]  /*22b0*/  FFMA.FTZ R20, R13, R20, -0.5 ;  /* 0xbf0000000d147423 */ /* 0x000fe20000010014 */
[----:B------:R-:W-:-:S02]  /*22c0*/  FSETP.NEU.AND P4, PT, R23, RZ, PT ;  /* 0x000000ff1700720b */ /* 0x000fc40003f8d000 */
[----:B------:R-:W-:Y:S01]  /*22d0*/  FFMA.FTZ R28, R9, R28, 0.19988867640495300293 ;  /* 0x3e4caf9e091c7423 */ /* 0x000fe2000001001c */
[----:B------:R-:W-:Y:S01]  /*22e0*/  FMUL R20, R13, R20 ;  /* 0x000000140d147220 */ /* 0x000fe20000400000 */
[----:B------:R-:W-:Y:S02]  /*22f0*/  FSETP.NEU.AND P3, PT, R22, RZ, PT ;  /* 0x000000ff1600720b */ /* 0x000fe40003f6d000 */
[----:B------:R-:W-:Y:S01]  /*2300*/  FFMA.FTZ R28, R9, R28, -0.25000196695327758789 ;  /* 0xbe800042091c7423 */ /* 0x000fe2000001001c */
[----:B------:R-:W-:-:S03]  /*2310*/  FFMA.FTZ R13, R13, R20, R13 ;  /* 0x000000140d0d7223 */ /* 0x000fc6000001000d */
[----:B------:R-:W-:Y:S01]  /*2320*/  FFMA.FTZ R28, R9, R28, 0.33333510160446166992 ;  /* 0x3eaaaae6091c7423 */ /* 0x000fe2000001001c */
[----:B------:R-:W-:Y:S01]  /*2330*/  FFMA.FTZ R6, R6, 0.69314718246459960938, R13 ;  /* 0x3f31721806067823 */ /* 0x000fe2000001000d */
[----:B-1----:R-:W-:Y:S06]  /*2340*/  @!P5 BRA `(.L_x_13) ;  /* 0x000000000014d947 */ /* 0x002fec0003800000 */
[----:B------:R-:W-:-:S13]  /*2350*/  ISETP.GE.AND P5, PT, R3, -0x407fffff, PT ;  /* 0xbf8000010300780c */ /* 0x000fda0003fa6270 */
[----:B------:R-:W-:-:S05]  /*2360*/  @P5 MOV R16, 0x7f800000 ;  /* 0x7f80000000105802 */ /* 0x000fca0000000f00 */
[C---:B------:R-:W-:Y:S01]  /*2370*/  @P5 FFMA.FTZ R6, R3.reuse, R16, +INF ;  /* 0x7f80000003065423 */ /* 0x040fe20000010010 */
[----:B------:R-:W-:-:S04]  /*2380*/  FSETP.NEU.AND P5, PT, R3, RZ, PT ;  /* 0x000000ff0300720b */ /* 0x000fc80003fad000 */
[----:B------:R-:W-:-:S09]  /*2390*/  FSEL R6, R6, -RZ, P5 ;  /* 0x800000ff06067208 */ /* 0x000fd20002800000 */
.L_x_13:
[----:B------:R-:W-:Y:S05]  /*23a0*/  BSYNC B0 ;  /* 0x0000000000007941 */ /* 0x000fea0003800000 */
.L_x_12:
[----:B------:R-:W-:Y:S01]  /*23b0*/  ISETP.GE.U32.AND P5, PT, R4, 0x7f800000, PT ;  /* 0x7f8000000400780c */ /* 0x000fe20003fa6070 */
[C---:B------:R-:W-:Y:S01]  /*23c0*/  FFMA.FTZ R28, R9.reuse, R28, -0.5 ;  /* 0xbf000000091c7423 */ /* 0x040fe2000001001c */
[----:B------:R1:W2:Y:S01]  /*23d0*/  MUFU.RCP R13, R18 ;  /* 0x00000012000d7308 */ /* 0x0002a20000001000 */
[----:B------:R-:W-:Y:S01]  /*23e0*/  I2FP.F32.S32 R5, R5 ;  /* 0x0000000500057245 */ /* 0x000fe20000201400 */
[----:B------:R-:W-:Y:S01]  /*23f0*/  BSSY B0, `(.L_x_14) ;  /* 0x0000010000007945 */ /* 0x000fe20003800000 */
[----:B------:R-:W-:Y:S01]  /*2400*/  FMUL R28, R9, R28 ;  /* 0x0000001c091c7220 */ /* 0x000fe20000400000 */
[----:B------:R-:W-:Y:S01]  /*2410*/  MOV R3, R6 ;  /* 0x0000000600037202 */ /* 0x000fe20000000f00 */
[----:B------:R-:W-:Y:S01]  /*2420*/  FMUL R7, R7, R24 ;  /* 0x0000001807077220 */ /* 0x000fe20000400000 */
[----:B------:R-:W-:Y:S01]  /*2430*/  FMUL R5, R5, 1.1920928955078125e-07 ;  /* 0x3400000005057820 */ /* 0x000fe20000400000 */
[----:B------:R-:W-:Y:S01]  /*2440*/  FFMA.FTZ R28, R9, R28, R9 ;  /* 0x0000001c091c7223 */ /* 0x000fe20000010009 */
[----:B------:R-:W-:Y:S01]  /*2450*/  FSEL R6, R15, -INF , P3 ;  /* 0xff8000000f067808 */ /* 0x000fe20001800000 */
[----:B------:R-:W-:Y:S01]  /*2460*/  FMUL R25, R30, R25 ;  /* 0x000000191e197220 */ /* 0x000fe20000400000 */
[----:B------:R-:W-:Y:S01]  /*2470*/  FSETP.GT.AND P3, PT, R3, -100, PT ;  /* 0xc2c800000300780b */ /* 0x000fe20003f64000 */
[----:B------:R-:W-:Y:S01]  /*2480*/  FFMA.FTZ R5, R5, 0.69314718246459960938, R28 ;  /* 0x3f31721805057823 */ /* 0x000fe2000001001c */
[----:B-1----:R-:W-:Y:S11]  /*2490*/  @!P5 BRA `(.L_x_15) ;  /* 0x000000000014d947 */ /* 0x002ff60003800000 */
[----:B------:R-:W-:-:S13]  /*24a0*/  ISETP.GE.AND P5, PT, R4, -0x407fffff, PT ;  /* 0xbf8000010400780c */ /* 0x000fda0003fa6270 */
[----:B------:R-:W-:-:S05]  /*24b0*/  @P5 MOV R9, 0x7f800000 ;  /* 0x7f80000000095802 */ /* 0x000fca0000000f00 */
[C---:B------:R-:W-:Y:S01]  /*24c0*/  @P5 FFMA.FTZ R5, R4.reuse, R9, +INF ;  /* 0x7f80000004055423 */ /* 0x040fe20000010009 */
[----:B------:R-:W-:-:S04]  /*24d0*/  FSETP.NEU.AND P5, PT, R4, RZ, PT ;  /* 0x000000ff0400720b */ /* 0x000fc80003fad000 */
[----:B------:R-:W-:-:S09]  /*24e0*/  FSEL R5, R5, -RZ, P5 ;  /* 0x800000ff05057208 */ /* 0x000fd20002800000 */
.L_x_15:
[----:B------:R-:W-:Y:S05]  /*24f0*/  BSYNC B0 ;  /* 0x0000000000007941 */ /* 0x000fea0003800000 */
.L_x_14:
[----:B------:R-:W-:Y:S01]  /*2500*/  FSETP.GT.AND P5, PT, R6, -100, PT ;  /* 0xc2c800000600780b */ /* 0x000fe20003fa4000 */
[----:B------:R-:W-:Y:S01]  /*2510*/  @!P6 FMUL R19, R19, 16777216 ;  /* 0x4b8000001313e820 */ /* 0x000fe20000400000 */
[----:B------:R-:W-:Y:S01]  /*2520*/  FSEL R9, R10, -INF , P4 ;  /* 0xff8000000a097808 */ /* 0x000fe20002000000 */
[----:B------:R-:W-:Y:S01]  /*2530*/  FMUL R0, R25, R0 ;  /* 0x0000000019007220 */ /* 0x000fe20000400000 */
[----:B------:R-:W-:Y:S01]  /*2540*/  FSETP.NAN.AND P4, PT, R3, R3, PT ;  /* 0x000000030300720b */ /* 0x000fe20003f88000 */
[----:B------:R-:W1:Y:S01]  /*2550*/  MUFU.RCP R4, R19 ;  /* 0x0000001300047308 */ /* 0x000e620000001000 */
[----:B------:R-:W-:Y:S01]  /*2560*/  MOV R15, R5 ;  /* 0x00000005000f7202 */ /* 0x000fe20000000f00 */
[----:B------:R-:W-:Y:S01]  /*2570*/  FMUL R12, R7, R12 ;  /* 0x0000000c070c7220 */ /* 0x000fe20000400000 */
[----:B------:R-:W-:Y:S01]  /*2580*/  @!P3 FSEL R3, R3, -100, P4 ;  /* 0xc2c800000303b808 */ /* 0x000fe20002000000 */
[----:B------:R-:W-:Y:S01]  /*2590*/  FADD R25, R25, -1 ;  /* 0xbf80000019197421 */ /* 0x000fe20000000000 */
[----:B------:R-:W-:Y:S01]  /*25a0*/  FSETP.GT.AND P3, PT, R9, -100, PT ;  /* 0xc2c800000900780b */ /* 0x000fe20003f64000 */
[----:B------:R-:W-:Y:S01]  /*25b0*/  @!P6 FMUL R27, R27, 16777216 ;  /* 0x4b8000001b1be820 */ /* 0x000fe20000400000 */
[C---:B------:R-:W-:Y:S01]  /*25c0*/  FSETP.NAN.AND P4, PT, R6.reuse, R6, PT ;  /* 0x000000060600720b */ /* 0x040fe20003f88000 */
[----:B--2---:R-:W-:Y:S01]  /*25d0*/  FMUL R13, R13, R26 ;  /* 0x0000001a0d0d7220 */ /* 0x004fe20000400000 */
[----:B------:R-:W-:Y:S01]  /*25e0*/  FADD R7, R7, -1 ;  /* 0xbf80000007077421 */ /* 0x000fe20000000000 */
[----:B------:R-:W-:Y:S01]  /*25f0*/  FFMA R25, R25, R14, -R0 ;  /* 0x0000000e19197223 */ /* 0x000fe20000000800 */
[----:B------:R-:W-:Y:S01]  /*2600*/  @!P5 FSEL R6, R6, -100, P4 ;  /* 0xc2c800000606d808 */ /* 0x000fe20002000000 */
[----:B------:R-:W-:Y:S01]  /*2610*/  FADD R0, R13, -1 ;  /* 0xbf8000000d007421 */ /* 0x000fe20000000000 */
[----:B------:R-:W-:Y:S01]  /*2620*/  FSETP.GT.AND P4, PT, R15, -100, PT ;  /* 0xc2c800000f00780b */ /* 0x000fe20003f84000 */
[----:B------:R-:W-:Y:S01]  /*2630*/  FFMA R12, R7, R8, -R12 ;  /* 0x00000008070c7223 */ /* 0x000fe2000000080c */
[----:B------:R-:W-:Y:S01]  /*2640*/  FSETP.NAN.AND P5, PT, R9, R9, PT ;  /* 0x000000090900720b */ /* 0x000fe20003fa8000 */
[----:B-1----:R-:W-:Y:S01]  /*2650*/  FMUL R4, R4, R27 ;  /* 0x0000001b04047220 */ /* 0x002fe20000400000 */
[----:B------:R-:W-:Y:S01]  /*2660*/  FMUL R5, R13, R6 ;  /* 0x000000060d057220 */ /* 0x000fe20000400000 */
[----:B------:R-:W-:Y:S01]  /*2670*/  FADD R25, R25, R12 ;  /* 0x0000000c19197221 */ /* 0x000fe20000000000 */
[----:B------:R-:W-:-:S02]  /*2680*/  @!P3 FSEL R9, R9, -100, P5 ;  /* 0xc2c800000909b808 */ /* 0x000fc40002800000 */
[C---:B------:R-:W-:Y:S01]  /*2690*/  FSETP.NAN.AND P3, PT, R15.reuse, R15, PT ;  /* 0x0000000f0f00720b */ /* 0x040fe20003f68000 */
[----:B------:R-:W-:Y:S02]  /*26a0*/  FFMA R0, R0, R3, -R5 ;  /* 0x0000000300007223 */ /* 0x000fe40000000805 */
[C---:B------:R-:W-:Y:S01]  /*26b0*/  FMUL R9, R4.reuse, R9 ;  /* 0x0000000904097220 */ /* 0x040fe20000400000 */
[----:B------:R-:W-:Y:S01]  /*26c0*/  FADD R4, R4, -1 ;  /* 0xbf80000004047421 */ /* 0x000fe20000000000 */
[----:B------:R-:W-:Y:S01]  /*26d0*/  @!P4 FSEL R15, R15, -100, P3 ;  /* 0xc2c800000f0fc808 */ /* 0x000fe20001800000 */
[----:B------:R-:W-:-:S04]  /*26e0*/  FADD R25, R0, R25 ;  /* 0x0000001900197221 */ /* 0x000fc80000000000 */
[----:B------:R-:W-:Y:S02]  /*26f0*/  FFMA R4, R4, R15, -R9 ;  /* 0x0000000f04047223 */ /* 0x000fe40000000809 */
[----:B------:R-:W1:Y:S02]  /*2700*/  LDC.64 R8, c[0x0][0x218] ;  /* 0x00008600ff087b82 */ /* 0x000e640000000a00 */
[----:B------:R-:W-:-:S05]  /*2710*/  FADD R4, R4, R25 ;  /* 0x0000001904047221 */ /* 0x000fca0000000000 */
[----:B------:R-:W2:Y:S02]  /*2720*/  SHFL.BFLY PT, R3, R4, 0x10, 0x1f ;  /* 0x0e001f0004037f89 */ /* 0x000ea400000e0000 */
[----:B--2---:R-:W-:-:S05]  /*2730*/  FADD R3, R4, R3 ;  /* 0x0000000304037221 */ /* 0x004fca0000000000 */
[----:B------:R-:W2:Y:S02]  /*2740*/  SHFL.BFLY PT, R0, R3, 0x8, 0x1f ;  /* 0x0d001f0003007f89 */ /* 0x000ea400000e0000 */
[----:B--2---:R-:W-:-:S05]  /*2750*/  FADD R5, R3, R0 ;  /* 0x0000000003057221 */ /* 0x004fca0000000000 */
[----:B------:R-:W2:Y:S02]  /*2760*/  SHFL.BFLY PT, R0, R5, 0x4, 0x1f ;  /* 0x0c801f0005007f89 */ /* 0x000ea400000e0000 */
[----:B--2---:R-:W-:-:S05]  /*2770*/  FADD R6, R5, R0 ;  /* 0x0000000005067221 */ /* 0x004fca0000000000 */
[----:B------:R-:W2:Y:S02]  /*2780*/  SHFL.BFLY PT, R7, R6, 0x2, 0x1f ;  /* 0x0c401f0006077f89 */ /* 0x000ea400000e0000 */
[----:B--2---:R-:W-:-:S05]  /*2790*/  FADD R7, R6, R7 ;  /* 0x0000000706077221 */ /* 0x004fca0000000000 */
[----:B------:R-:W2:Y:S02]  /*27a0*/  SHFL.BFLY PT, R0, R7, 0x1, 0x1f ;  /* 0x0c201f0007007f89 */ /* 0x000ea400000e0000 */
[----:B--2---:R-:W-:Y:S02]  /*27b0*/  FADD R14, R7, R0 ;  /* 0x00000000070e7221 */ /* 0x004fe40000000000 */
[----:B------:R-:W2:Y:S01]  /*27c0*/  LDS R0, [UR4] ;  /* 0x00000004ff007984 */ /* 0x000ea20008000800 */
[----:B------:R-:W-:Y:S06]  /*27d0*/  BAR.SYNC.DEFER_BLOCKING 0x0 ;  /* 0x0000000000007b1d */ /* 0x000fec0000010000 */
[----:B------:R2:W-:Y:S02]  /*27e0*/  @!P1 STS [R29], R14 ;  /* 0x0000000e1d009388 */ /* 0x0005e40000000800 */
[----:B------:R-:W-:Y:S01]  /*27f0*/  BAR.SYNC.DEFER_BLOCKING 0x0 ;  /* 0x0000000000007b1d */ /* 0x000fe20000010000 */
[----:B--2---:R-:W-:Y:S01]  /*2800*/  FADD R14, RZ, R0 ;  /* 0x00000000ff0e7221 */ /* 0x004fe20000000000 */
[----:B------:R-:W-:-:S04]  /*2810*/  FMUL R0, R2, 0.0625 ;  /* 0x3d80000002007820 */ /* 0x000fc80000400000 */
[----:B------:R-:W2:Y:S04]  /*2820*/  @!P2 LDS R10, [R11+UR4] ;  /* 0x000000040b0aa984 */ /* 0x000ea80008000800 */
[----:B--2---:R-:W2:Y:S02]  /*2830*/  SHFL.BFLY PT, R3, R10, 0x1, 0x1f ;  /* 0x0c201f000a037f89 */ /* 0x004ea400000e0000 */
[----:B--2---:R-:W-:-:S05]  /*2840*/  FADD R12, R10, R3 ;  /* 0x000000030a0c7221 */ /* 0x004fca0000000000 */
[----:B------:R2:W-:Y:S01]  /*2850*/  @P0 STS [R11+UR4], R12 ;  /* 0x0000000c0b000988 */ /* 0x0005e20008000804 */
[----:B------:R-:W-:Y:S01]  /*2860*/  BAR.SYNC.DEFER_BLOCKING 0x0 ;  /* 0x0000000000007b1d */ /* 0x000fe20000010000 */
[----:B------:R-:W-:Y:S01]  /*2870*/  LOP3.LUT P0, RZ, R36, 0x3f, RZ, 0xc0, !PT ;  /* 0x0000003f24ff7812 */ /* 0x000fe2000780c0ff */
[----:B--2---:R-:W-:-:S12]  /*2880*/  FMUL R11, R14, 0.00390625 ;  /* 0x3b8000000e0b7820 */ /* 0x004fd80000400000 */
[----:B------:R-:W2:Y:S08]  /*2890*/  @!P0 LDC.64 R4, c[0x0][0x210] ;  /* 0x00008400ff048b82 */ /* 0x000eb00000000a00 */
[----:B------:R-:W3:Y:S01]  /*28a0*/  @!P0 LDC.64 R6, c[0x0][0x220] ;  /* 0x00008800ff068b82 */ /* 0x000ee20000000a00 */
[----:B------:R-:W4:Y:S02]  /*28b0*/  LDS R3, [UR4] ;  /* 0x00000004ff037984 */ /* 0x000f240008000800 */
[----:B----4-:R-:W-:-:S04]  /*28c0*/  FADD R3, RZ, R3 ;  /* 0x00000003ff037221 */ /* 0x010fc80000000000 */
[----:B------:R-:W-:Y:S01]  /*28d0*/  FMUL R13, R3, 0.00390625 ;  /* 0x3b800000030d7820 */ /* 0x000fe20000400000 */
[----:B------:R-:W-:Y:S06]  /*28e0*/  BAR.SYNC.DEFER_BLOCKING 0x0 ;  /* 0x0000000000007b1d */ /* 0x000fec0000010000 */
[----:B--2---:R2:W-:Y:S02]  /*28f0*/  @!P0 STG.E desc[UR6][R4.64], R13 ;  /* 0x0000000d04008986 */ /* 0x0045e4000c101906 */
[----:B------:R-:W-:Y:S06]  /*2900*/  BAR.SYNC.DEFER_BLOCKING 0x0 ;  /* 0x0000000000007b1d */ /* 0x000fec0000010000 */
[----:B-1----:R2:W-:Y:S02]  /*2910*/  @!P0 STG.E desc[UR6][R8.64], R0 ;  /* 0x0000000008008986 */ /* 0x0025e4000c101906 */
[----:B------:R-:W-:Y:S06]  /*2920*/  BAR.SYNC.DEFER_BLOCKING 0x0 ;  /* 0x0000000000007b1d */ /* 0x000fec0000010000 */
[----:B---3--:R2:W-:Y:S01]  /*2930*/  @!P0 STG.E desc[UR6][R6.64], R11 ;  /* 0x0000000b06008986 */ /* 0x0085e2000c101906 */
[----:B------:R-:W-:Y:S05]  /*2940*/  @P0 EXIT ;  /* 0x000000000000094d */ /* 0x000fea0003800000 */
[----:B------:R-:W0:Y:S01]  /*2950*/  LDC.64 R2, c[0x0][0x240] ;  /* 0x00009000ff027b82 */ /* 0x000e220000000a00 */
[----:B--2---:R-:W-:-:S04]  /*2960*/  FFMA R0, R0, 4, R13 ;  /* 0x4080000000007823 */ /* 0x004fc8000000000d */
[----:B------:R-:W-:-:S05]  /*2970*/  FFMA R11, R11, 4, R0 ;  /* 0x408000000b0b7823 */ /* 0x000fca0000000000 */
[----:B0-----:R-:W-:Y:S01]  /*2980*/  STG.E desc[UR6][R2.64], R11 ;  /* 0x0000000b02007986 */ /* 0x001fe2000c101906 */
[----:B------:R-:W-:Y:S05]  /*2990*/  EXIT ;  /* 0x000000000000794d */ /* 0x000fea0003800000 */
.L_x_16:
[----:B------:R-:W-:-:S00]  /*29a0*/  BRA `(.L_x_16) ;  /* 0xfffffffc00fc7947 */ /* 0x000fc0000383ffff */
[----:B------:R-:W-:-:S00]  /*29b0*/  NOP ;  /* 0x0000000000007918 */ /* 0x000fc00000000000 */
        /* <DEDUP_REMOVED lines=12> */
.L_x_17:


//--------------------- .nv.global.init           --------------------------
	.section	.nv.global.init,"aw",@progbits
.nv.global.init:
	.type		_$_str,@object
	.size		_$_str,(.L_0 - _$_str)
_$_str:
        /*0000*/ 	.byte	0x5f, 0x5f, 0x43, 0x55, 0x44, 0x41, 0x5f, 0x46, 0x54, 0x5a, 0x00
.L_0:


//--------------------- .nv.shared.triton_per_fused_add_binary_cross_entropy_div_linalg_vector_norm_mean_mul_ones_like_pow_sum_1 --------------------------
	.section	.nv.shared.triton_per_fused_add_binary_cross_entropy_div_linalg_vector_norm_mean_mul_ones_like_pow_sum_1,"aw",@nobits
	.sectionflags	@""
	.align	16
	.zero		1024


//--------------------- .nv.constant0.triton_per_fused_add_binary_cross_entropy_div_linalg_vector_norm_mean_mul_ones_like_pow_sum_1 --------------------------
	.section	.nv.constant0.triton_per_fused_add_binary_cross_entropy_div_linalg_vector_norm_mean_mul_ones_like_pow_sum_1,"a",@progbits
	.sectionflags	@""
	.align	4
.nv.constant0.triton_per_fused_add_binary_cross_entropy_div_linalg_vector_norm_mean_mul_ones_like_pow_sum_1:
	.zero		588
